//
// Generated by NVIDIA NVVM Compiler
//
// Compiler Build ID: CL-36424714
// Cuda compilation tools, release 13.0, V13.0.88
// Based on NVVM 20.0.0
//

.version 9.0
.target sm_100
.address_size 64

	// .globl	_Z11jacobi_itrsPfS_S_S_S_ii
// _ZZ11jacobi_itrsPfS_S_S_S_iiE3A_s has been demoted
// _ZZ11jacobi_itrsPfS_S_S_S_iiE3B_s has been demoted
// _ZZ11jacobi_itrsPfS_S_S_S_iiE5rhs_s has been demoted
// _ZZ11jacobi_itrsPfS_S_S_S_iiE5xx1_s has been demoted
// _ZZ17jacobi_itrs_fixedPfS_S_iiffE5rhs_s has been demoted
// _ZZ17jacobi_itrs_fixedPfS_S_iiffE5xx1_s has been demoted
// _ZZ7stencilPdS_iiddE4xx_s has been demoted

.visible .entry _Z11jacobi_itrsPfS_S_S_S_ii(
	.param .u64 .ptr .align 1 _Z11jacobi_itrsPfS_S_S_S_ii_param_0,
	.param .u64 .ptr .align 1 _Z11jacobi_itrsPfS_S_S_S_ii_param_1,
	.param .u64 .ptr .align 1 _Z11jacobi_itrsPfS_S_S_S_ii_param_2,
	.param .u64 .ptr .align 1 _Z11jacobi_itrsPfS_S_S_S_ii_param_3,
	.param .u64 .ptr .align 1 _Z11jacobi_itrsPfS_S_S_S_ii_param_4,
	.param .u32 _Z11jacobi_itrsPfS_S_S_S_ii_param_5,
	.param .u32 _Z11jacobi_itrsPfS_S_S_S_ii_param_6
)
{
	.reg .pred 	%p<18>;
	.reg .b32 	%r<36>;
	.reg .b32 	%f<19>;
	.reg .b64 	%rd<20>;
	// demoted variable
	.shared .align 4 .b8 _ZZ11jacobi_itrsPfS_S_S_S_iiE3A_s[4096];
	// demoted variable
	.shared .align 4 .b8 _ZZ11jacobi_itrsPfS_S_S_S_iiE3B_s[4096];
	// demoted variable
	.shared .align 4 .b8 _ZZ11jacobi_itrsPfS_S_S_S_iiE5rhs_s[4096];
	// demoted variable
	.shared .align 4 .b8 _ZZ11jacobi_itrsPfS_S_S_S_iiE5xx1_s[4096];
	ld.param.u64 	%rd2, [_Z11jacobi_itrsPfS_S_S_S_ii_param_1];
	ld.param.u64 	%rd4, [_Z11jacobi_itrsPfS_S_S_S_ii_param_3];
	ld.param.u64 	%rd5, [_Z11jacobi_itrsPfS_S_S_S_ii_param_4];
	ld.param.u32 	%r14, [_Z11jacobi_itrsPfS_S_S_S_ii_param_5];
	ld.param.u32 	%r15, [_Z11jacobi_itrsPfS_S_S_S_ii_param_6];
	mov.u32 	%r16, %ctaid.x;
	mov.u32 	%r17, %ctaid.y;
	mov.u32 	%r1, %tid.x;
	mov.u32 	%r2, %tid.y;
	mad.lo.s32 	%r18, %r16, 30, %r1;
	add.s32 	%r4, %r18, -1;
	setp.eq.s32 	%p1, %r18, 0;
	mad.lo.s32 	%r19, %r17, 30, %r2;
	add.s32 	%r6, %r19, -1;
	setp.eq.s32 	%p2, %r19, 0;
	add.s32 	%r20, %r15, 1;
	setp.gt.s32 	%p3, %r19, %r20;
	or.pred  	%p4, %p2, %p1;
	or.pred  	%p5, %p4, %p3;
	add.s32 	%r7, %r14, 1;
	setp.gt.s32 	%p6, %r18, %r7;
	shl.b32 	%r21, %r2, 7;
	mov.u32 	%r22, _ZZ11jacobi_itrsPfS_S_S_S_iiE3A_s;
	add.s32 	%r23, %r22, %r21;
	shl.b32 	%r24, %r1, 2;
	add.s32 	%r8, %r23, %r24;
	mov.u32 	%r25, _ZZ11jacobi_itrsPfS_S_S_S_iiE3B_s;
	add.s32 	%r26, %r25, %r21;
	add.s32 	%r9, %r26, %r24;
	mov.u32 	%r27, _ZZ11jacobi_itrsPfS_S_S_S_iiE5rhs_s;
	add.s32 	%r28, %r27, %r21;
	add.s32 	%r10, %r28, %r24;
	mov.u32 	%r29, _ZZ11jacobi_itrsPfS_S_S_S_iiE5xx1_s;
	add.s32 	%r30, %r29, %r21;
	add.s32 	%r11, %r30, %r24;
	or.pred  	%p7, %p5, %p6;
	@%p7 bra 	$L__BB0_2;
	ld.param.u64 	%rd19, [_Z11jacobi_itrsPfS_S_S_S_ii_param_2];
	ld.param.u64 	%rd18, [_Z11jacobi_itrsPfS_S_S_S_ii_param_0];
	cvta.to.global.u64 	%rd6, %rd18;
	cvta.to.global.u64 	%rd7, %rd2;
	cvta.to.global.u64 	%rd8, %rd19;
	cvta.to.global.u64 	%rd9, %rd4;
	mad.lo.s32 	%r32, %r7, %r6, %r4;
	mul.wide.u32 	%rd10, %r32, 4;
	add.s64 	%rd11, %rd6, %rd10;
	ld.global.f32 	%f1, [%rd11];
	st.shared.f32 	[%r8], %f1;
	add.s64 	%rd12, %rd7, %rd10;
	ld.global.f32 	%f2, [%rd12];
	st.shared.f32 	[%r9], %f2;
	add.s64 	%rd13, %rd8, %rd10;
	ld.global.f32 	%f3, [%rd13];
	st.shared.f32 	[%r10], %f3;
	add.s64 	%rd14, %rd9, %rd10;
	ld.global.f32 	%f4, [%rd14];
	st.shared.f32 	[%r11], %f4;
	bra.uni 	$L__BB0_3;
$L__BB0_2:
	mov.b32 	%r31, 0;
	st.shared.u32 	[%r8], %r31;
	st.shared.u32 	[%r9], %r31;
	st.shared.u32 	[%r10], %r31;
	st.shared.u32 	[%r11], %r31;
$L__BB0_3:
	bar.sync 	0;
	setp.gt.s32 	%p8, %r18, %r14;
	min.u32 	%r33, %r18, %r19;
	setp.lt.u32 	%p9, %r33, 2;
	or.pred  	%p10, %p9, %p8;
	@%p10 bra 	$L__BB0_6;
	setp.gt.s32 	%p11, %r19, %r15;
	max.u32 	%r34, %r1, %r2;
	setp.gt.u32 	%p12, %r34, 30;
	or.pred  	%p13, %p12, %p11;
	setp.eq.s32 	%p14, %r1, 0;
	or.pred  	%p15, %p14, %p13;
	setp.eq.s32 	%p16, %r2, 0;
	or.pred  	%p17, %p16, %p15;
	@%p17 bra 	$L__BB0_6;
	ld.shared.f32 	%f5, [%r8];
	ld.shared.f32 	%f6, [%r9];
	ld.shared.f32 	%f7, [%r10];
	ld.shared.f32 	%f8, [%r11+128];
	ld.shared.f32 	%f9, [%r11+-128];
	add.f32 	%f10, %f8, %f9;
	fma.rn.f32 	%f11, %f6, %f10, %f7;
	ld.shared.f32 	%f12, [%r11+4];
	ld.shared.f32 	%f13, [%r11+-4];
	add.f32 	%f14, %f12, %f13;
	fma.rn.f32 	%f15, %f5, %f14, %f11;
	add.f32 	%f16, %f5, %f6;
	add.f32 	%f17, %f16, %f16;
	div.rn.f32 	%f18, %f15, %f17;
	mad.lo.s32 	%r35, %r7, %r6, %r4;
	cvta.to.global.u64 	%rd15, %rd5;
	mul.wide.u32 	%rd16, %r35, 4;
	add.s64 	%rd17, %rd15, %rd16;
	st.global.f32 	[%rd17], %f18;
$L__BB0_6:
	ret;

}
	// .globl	_Z17jacobi_itrs_fixedPfS_S_iiff
.visible .entry _Z17jacobi_itrs_fixedPfS_S_iiff(
	.param .u64 .ptr .align 1 _Z17jacobi_itrs_fixedPfS_S_iiff_param_0,
	.param .u64 .ptr .align 1 _Z17jacobi_itrs_fixedPfS_S_iiff_param_1,
	.param .u64 .ptr .align 1 _Z17jacobi_itrs_fixedPfS_S_iiff_param_2,
	.param .u32 _Z17jacobi_itrs_fixedPfS_S_iiff_param_3,
	.param .u32 _Z17jacobi_itrs_fixedPfS_S_iiff_param_4,
	.param .f32 _Z17jacobi_itrs_fixedPfS_S_iiff_param_5,
	.param .f32 _Z17jacobi_itrs_fixedPfS_S_iiff_param_6
)
{
	.reg .pred 	%p<18>;
	.reg .b32 	%r<30>;
	.reg .b32 	%f<17>;
	.reg .b64 	%rd<12>;
	// demoted variable
	.shared .align 4 .b8 _ZZ17jacobi_itrs_fixedPfS_S_iiffE5rhs_s[4096];
	// demoted variable
	.shared .align 4 .b8 _ZZ17jacobi_itrs_fixedPfS_S_iiffE5xx1_s[4096];
	ld.param.u64 	%rd1, [_Z17jacobi_itrs_fixedPfS_S_iiff_param_0];
	ld.param.u64 	%rd2, [_Z17jacobi_itrs_fixedPfS_S_iiff_param_1];
	ld.param.u64 	%rd3, [_Z17jacobi_itrs_fixedPfS_S_iiff_param_2];
	ld.param.u32 	%r12, [_Z17jacobi_itrs_fixedPfS_S_iiff_param_3];
	ld.param.u32 	%r13, [_Z17jacobi_itrs_fixedPfS_S_iiff_param_4];
	ld.param.f32 	%f1, [_Z17jacobi_itrs_fixedPfS_S_iiff_param_5];
	ld.param.f32 	%f2, [_Z17jacobi_itrs_fixedPfS_S_iiff_param_6];
	mov.u32 	%r14, %ctaid.x;
	mov.u32 	%r15, %ctaid.y;
	mov.u32 	%r1, %tid.x;
	mov.u32 	%r2, %tid.y;
	mad.lo.s32 	%r16, %r14, 30, %r1;
	add.s32 	%r4, %r16, -1;
	setp.eq.s32 	%p1, %r16, 0;
	mad.lo.s32 	%r17, %r15, 30, %r2;
	add.s32 	%r6, %r17, -1;
	setp.eq.s32 	%p2, %r17, 0;
	add.s32 	%r18, %r13, 1;
	setp.gt.s32 	%p3, %r17, %r18;
	or.pred  	%p4, %p2, %p1;
	or.pred  	%p5, %p4, %p3;
	add.s32 	%r7, %r12, 1;
	setp.gt.s32 	%p6, %r16, %r7;
	shl.b32 	%r19, %r2, 7;
	mov.u32 	%r20, _ZZ17jacobi_itrs_fixedPfS_S_iiffE5rhs_s;
	add.s32 	%r21, %r20, %r19;
	shl.b32 	%r22, %r1, 2;
	add.s32 	%r8, %r21, %r22;
	mov.u32 	%r23, _ZZ17jacobi_itrs_fixedPfS_S_iiffE5xx1_s;
	add.s32 	%r24, %r23, %r19;
	add.s32 	%r9, %r24, %r22;
	or.pred  	%p7, %p5, %p6;
	@%p7 bra 	$L__BB1_2;
	cvta.to.global.u64 	%rd4, %rd1;
	cvta.to.global.u64 	%rd5, %rd2;
	mad.lo.s32 	%r26, %r7, %r6, %r4;
	mul.wide.u32 	%rd6, %r26, 4;
	add.s64 	%rd7, %rd4, %rd6;
	ld.global.f32 	%f3, [%rd7];
	st.shared.f32 	[%r8], %f3;
	add.s64 	%rd8, %rd5, %rd6;
	ld.global.f32 	%f4, [%rd8];
	st.shared.f32 	[%r9], %f4;
	bra.uni 	$L__BB1_3;
$L__BB1_2:
	mov.b32 	%r25, 0;
	st.shared.u32 	[%r8], %r25;
	st.shared.u32 	[%r9], %r25;
$L__BB1_3:
	bar.sync 	0;
	setp.gt.s32 	%p8, %r16, %r12;
	min.u32 	%r27, %r16, %r17;
	setp.lt.u32 	%p9, %r27, 2;
	or.pred  	%p10, %p9, %p8;
	@%p10 bra 	$L__BB1_6;
	setp.gt.s32 	%p11, %r17, %r13;
	max.u32 	%r28, %r1, %r2;
	setp.gt.u32 	%p12, %r28, 30;
	or.pred  	%p13, %p12, %p11;
	setp.eq.s32 	%p14, %r1, 0;
	or.pred  	%p15, %p14, %p13;
	setp.eq.s32 	%p16, %r2, 0;
	or.pred  	%p17, %p16, %p15;
	@%p17 bra 	$L__BB1_6;
	ld.shared.f32 	%f5, [%r8];
	ld.shared.f32 	%f6, [%r9+128];
	ld.shared.f32 	%f7, [%r9+-128];
	add.f32 	%f8, %f6, %f7;
	fma.rn.f32 	%f9, %f2, %f8, %f5;
	ld.shared.f32 	%f10, [%r9+4];
	ld.shared.f32 	%f11, [%r9+-4];
	add.f32 	%f12, %f10, %f11;
	fma.rn.f32 	%f13, %f1, %f12, %f9;
	add.f32 	%f14, %f1, %f2;
	add.f32 	%f15, %f14, %f14;
	div.rn.f32 	%f16, %f13, %f15;
	mad.lo.s32 	%r29, %r7, %r6, %r4;
	cvta.to.global.u64 	%rd9, %rd3;
	mul.wide.u32 	%rd10, %r29, 4;
	add.s64 	%rd11, %rd9, %rd10;
	st.global.f32 	[%rd11], %f16;
$L__BB1_6:
	ret;

}
	// .globl	_Z7stencilPdS_iidd
.visible .entry _Z7stencilPdS_iidd(
	.param .u64 .ptr .align 1 _Z7stencilPdS_iidd_param_0,
	.param .u64 .ptr .align 1 _Z7stencilPdS_iidd_param_1,
	.param .u32 _Z7stencilPdS_iidd_param_2,
	.param .u32 _Z7stencilPdS_iidd_param_3,
	.param .f64 _Z7stencilPdS_iidd_param_4,
	.param .f64 _Z7stencilPdS_iidd_param_5
)
{
	.reg .pred 	%p<15>;
	.reg .b32 	%r<29>;
	.reg .b64 	%rd<21>;
	.reg .b64 	%fd<40>;
	// demoted variable
	.shared .align 8 .b8 _ZZ7stencilPdS_iiddE4xx_s[8192];
	ld.param.u64 	%rd3, [_Z7stencilPdS_iidd_param_0];
	ld.param.u64 	%rd2, [_Z7stencilPdS_iidd_param_1];
	ld.param.u32 	%r8, [_Z7stencilPdS_iidd_param_2];
	ld.param.u32 	%r7, [_Z7stencilPdS_iidd_param_3];
	ld.param.f64 	%fd14, [_Z7stencilPdS_iidd_param_4];
	ld.param.f64 	%fd15, [_Z7stencilPdS_iidd_param_5];
	cvta.to.global.u64 	%rd1, %rd3;
	mov.u32 	%r9, %ctaid.x;
	mov.u32 	%r10, %ctaid.y;
	mov.u32 	%r1, %tid.x;
	mov.u32 	%r2, %tid.y;
	shl.b32 	%r11, %r9, 5;
	add.s32 	%r12, %r11, %r1;
	shl.b32 	%r13, %r10, 5;
	add.s32 	%r4, %r13, %r2;
	setp.ge.s32 	%p1, %r4, %r7;
	setp.ge.s32 	%p2, %r12, %r8;
	shl.b32 	%r14, %r2, 8;
	mov.u32 	%r15, _ZZ7stencilPdS_iiddE4xx_s;
	add.s32 	%r16, %r15, %r14;
	shl.b32 	%r17, %r1, 3;
	add.s32 	%r5, %r16, %r17;
	or.pred  	%p3, %p1, %p2;
	@%p3 bra 	$L__BB2_2;
	mad.lo.s32 	%r18, %r8, %r4, %r12;
	mul.wide.u32 	%rd5, %r18, 8;
	add.s64 	%rd6, %rd1, %rd5;
	ld.global.f64 	%fd16, [%rd6];
	st.shared.f64 	[%r5], %fd16;
	bra.uni 	$L__BB2_3;
$L__BB2_2:
	mov.b64 	%rd4, 0;
	st.shared.u64 	[%r5], %rd4;
$L__BB2_3:
	setp.ge.s32 	%p4, %r12, %r8;
	setp.ge.s32 	%p5, %r4, %r7;
	bar.sync 	0;
	or.pred  	%p6, %p4, %p5;
	@%p6 bra 	$L__BB2_19;
	add.f64 	%fd17, %fd14, %fd15;
	add.f64 	%fd18, %fd17, %fd17;
	ld.shared.f64 	%fd19, [%r5];
	mul.f64 	%fd36, %fd18, %fd19;
	setp.ne.s32 	%p7, %r2, 0;
	@%p7 bra 	$L__BB2_7;
	setp.eq.s32 	%p10, %r4, 0;
	@%p10 bra 	$L__BB2_8;
	add.s32 	%r22, %r4, -1;
	mad.lo.s32 	%r23, %r8, %r22, %r12;
	mul.wide.u32 	%rd9, %r23, 8;
	add.s64 	%rd10, %rd1, %rd9;
	ld.global.f64 	%fd24, [%rd10];
	mul.f64 	%fd25, %fd15, %fd24;
	sub.f64 	%fd36, %fd36, %fd25;
	bra.uni 	$L__BB2_8;
$L__BB2_7:
	ld.shared.f64 	%fd20, [%r5+-256];
	mul.f64 	%fd21, %fd15, %fd20;
	sub.f64 	%fd36, %fd36, %fd21;
	setp.gt.u32 	%p8, %r2, 30;
	@%p8 bra 	$L__BB2_9;
$L__BB2_8:
	ld.shared.f64 	%fd26, [%r5+256];
	mul.f64 	%fd27, %fd15, %fd26;
	sub.f64 	%fd36, %fd36, %fd27;
	bra.uni 	$L__BB2_11;
$L__BB2_9:
	add.s32 	%r19, %r7, -1;
	setp.ge.u32 	%p9, %r4, %r19;
	@%p9 bra 	$L__BB2_11;
	mad.lo.s32 	%r20, %r8, %r4, %r8;
	add.s32 	%r21, %r20, %r12;
	mul.wide.u32 	%rd7, %r21, 8;
	add.s64 	%rd8, %rd1, %rd7;
	ld.global.f64 	%fd22, [%rd8];
	mul.f64 	%fd23, %fd15, %fd22;
	sub.f64 	%fd36, %fd36, %fd23;
$L__BB2_11:
	setp.ne.s32 	%p11, %r1, 0;
	@%p11 bra 	$L__BB2_14;
	setp.eq.s32 	%p14, %r12, 0;
	@%p14 bra 	$L__BB2_15;
	mad.lo.s32 	%r26, %r8, %r4, %r12;
	add.s32 	%r27, %r26, -1;
	mul.wide.u32 	%rd16, %r27, 8;
	add.s64 	%rd17, %rd1, %rd16;
	ld.global.f64 	%fd32, [%rd17];
	mul.f64 	%fd33, %fd14, %fd32;
	sub.f64 	%fd36, %fd36, %fd33;
	bra.uni 	$L__BB2_15;
$L__BB2_14:
	ld.shared.f64 	%fd28, [%r5+-8];
	mul.f64 	%fd29, %fd14, %fd28;
	sub.f64 	%fd36, %fd36, %fd29;
	setp.gt.u32 	%p12, %r1, 30;
	@%p12 bra 	$L__BB2_16;
$L__BB2_15:
	ld.shared.f64 	%fd34, [%r5+8];
	mul.f64 	%fd35, %fd14, %fd34;
	sub.f64 	%fd36, %fd36, %fd35;
	bra.uni 	$L__BB2_18;
$L__BB2_16:
	add.s32 	%r24, %r8, -1;
	setp.ge.u32 	%p13, %r12, %r24;
	@%p13 bra 	$L__BB2_18;
	mul.lo.s32 	%r25, %r8, %r4;
	cvt.u64.u32 	%rd11, %r25;
	cvt.u64.u32 	%rd12, %r12;
	add.s64 	%rd13, %rd12, %rd11;
	shl.b64 	%rd14, %rd13, 3;
	add.s64 	%rd15, %rd1, %rd14;
	ld.global.f64 	%fd30, [%rd15+8];
	mul.f64 	%fd31, %fd14, %fd30;
	sub.f64 	%fd36, %fd36, %fd31;
$L__BB2_18:
	mad.lo.s32 	%r28, %r8, %r4, %r12;
	cvta.to.global.u64 	%rd18, %rd2;
	mul.wide.u32 	%rd19, %r28, 8;
	add.s64 	%rd20, %rd18, %rd19;
	st.global.f64 	[%rd20], %fd36;
$L__BB2_19:
	ret;

}


// ===== COMPILED SASS (sm_100) =====

	.target	sm_100

	.elftype	@"ET_EXEC"


//--------------------- .note.nv.tkinfo           --------------------------
	.section	.note.nv.tkinfo,"",@"SHT_NOTE"
	.sectionflags	@"SHF_NOTE_NV_TKINFO"
	.tkinfo
        /*0018*/ 	.word	0x00000002
        /*0030*/ 	.string	""
        /*0030*/ 	.string	"ptxas"
        /*0030*/ 	.string	"Cuda compilation tools, release 13.0, V13.0.88"
        /*0030*/ 	.string	"Build cuda_13.0.r13.0/compiler.36424714_0"
        /*0030*/ 	.string	"-arch sm_100 -m 64 "



//--------------------- .note.nv.cuinfo           --------------------------
	.section	.note.nv.cuinfo,"",@"SHT_NOTE"
	.sectionflags	@"SHF_NOTE_NV_CUINFO"
        /*0018*/ 	.short	0x0002
        /*001a*/ 	.short	0x0064
        /*001c*/ 	.short	0x0082
	.zero		2


//--------------------- .nv.info                  --------------------------
	.section	.nv.info,"",@"SHT_CUDA_INFO"
	.align	4


	//----- nvinfo : EIATTR_REGCOUNT
	.align		4
        /*0000*/ 	.byte	0x04, 0x2f
        /*0002*/ 	.short	(.L_1 - .L_0)
	.align		4
.L_0:
        /*0004*/ 	.word	index@(_Z11jacobi_itrsPfS_S_S_S_ii)
        /*0008*/ 	.word	0x00000014


	//----- nvinfo : EIATTR_FRAME_SIZE
	.align		4
.L_1:
        /*000c*/ 	.byte	0x04, 0x11
        /*000e*/ 	.short	(.L_3 - .L_2)
	.align		4
.L_2:
        /*0010*/ 	.word	index@($__internal_1_$__cuda_sm3x_div_rn_noftz_f32_slowpath)
        /*0014*/ 	.word	0x00000000


	//----- nvinfo : EIATTR_FRAME_SIZE
	.align		4
.L_3:
        /*0018*/ 	.byte	0x04, 0x11
        /*001a*/ 	.short	(.L_5 - .L_4)
	.align		4
.L_4:
        /*001c*/ 	.word	index@(_Z11jacobi_itrsPfS_S_S_S_ii)
        /*0020*/ 	.word	0x00000000


	//----- nvinfo : EIATTR_REGCOUNT
	.align		4
.L_5:
        /*0024*/ 	.byte	0x04, 0x2f
        /*0026*/ 	.short	(.L_7 - .L_6)
	.align		4
.L_6:
        /*0028*/ 	.word	index@(_Z17jacobi_itrs_fixedPfS_S_iiff)
        /*002c*/ 	.word	0x00000010


	//----- nvinfo : EIATTR_FRAME_SIZE
	.align		4
.L_7:
        /*0030*/ 	.byte	0x04, 0x11
        /*0032*/ 	.short	(.L_9 - .L_8)
	.align		4
.L_8:
        /*0034*/ 	.word	index@($__internal_0_$__cuda_sm3x_div_rn_noftz_f32_slowpath)
        /*0038*/ 	.word	0x00000000


	//----- nvinfo : EIATTR_FRAME_SIZE
	.align		4
.L_9:
        /*003c*/ 	.byte	0x04, 0x11
        /*003e*/ 	.short	(.L_11 - .L_10)
	.align		4
.L_10:
        /*0040*/ 	.word	index@(_Z17jacobi_itrs_fixedPfS_S_iiff)
        /*0044*/ 	.word	0x00000000


	//----- nvinfo : EIATTR_REGCOUNT
	.align		4
.L_11:
        /*0048*/ 	.byte	0x04, 0x2f
        /*004a*/ 	.short	(.L_13 - .L_12)
	.align		4
.L_12:
        /*004c*/ 	.word	index@(_Z7stencilPdS_iidd)
        /*0050*/ 	.word	0x00000012


	//----- nvinfo : EIATTR_FRAME_SIZE
	.align		4
.L_13:
        /*0054*/ 	.byte	0x04, 0x11
        /*0056*/ 	.short	(.L_15 - .L_14)
	.align		4
.L_14:
        /*0058*/ 	.word	index@(_Z7stencilPdS_iidd)
        /*005c*/ 	.word	0x00000000


	//----- nvinfo : EIATTR_MIN_STACK_SIZE
	.align		4
.L_15:
        /*0060*/ 	.byte	0x04, 0x12
        /*0062*/ 	.short	(.L_17 - .L_16)
	.align		4
.L_16:
        /*0064*/ 	.word	index@(_Z7stencilPdS_iidd)
        /*0068*/ 	.word	0x00000000


	//----- nvinfo : EIATTR_MIN_STACK_SIZE
	.align		4
.L_17:
        /*006c*/ 	.byte	0x04, 0x12
        /*006e*/ 	.short	(.L_19 - .L_18)
	.align		4
.L_18:
        /*0070*/ 	.word	index@(_Z17jacobi_itrs_fixedPfS_S_iiff)
        /*0074*/ 	.word	0x00000000


	//----- nvinfo : EIATTR_MIN_STACK_SIZE
	.align		4
.L_19:
        /*0078*/ 	.byte	0x04, 0x12
        /*007a*/ 	.short	(.L_21 - .L_20)
	.align		4
.L_20:
        /*007c*/ 	.word	index@(_Z11jacobi_itrsPfS_S_S_S_ii)
        /*0080*/ 	.word	0x00000000
.L_21:


//--------------------- .nv.compat                --------------------------
	.section	.nv.compat,"",@"SHT_CUDA_COMPAT_INFO"
	.align	4
        /*0000*/ 	.byte	0x02, 0x09, 0x00, 0x00, 0x02, 0x02, 0x01, 0x00, 0x02, 0x05, 0x05, 0x00, 0x03, 0x07, 0x01, 0x01
        /*0010*/ 	.byte	0x02, 0x03, 0x00, 0x00, 0x02, 0x06, 0x01, 0x00, 0x04, 0x0b, 0x08, 0x00, 0x01, 0x00, 0x00, 0x00
        /*0020*/ 	.byte	0x00, 0x00, 0x00, 0x00


//--------------------- .nv.info._Z7stencilPdS_iidd --------------------------
	.section	.nv.info._Z7stencilPdS_iidd,"",@"SHT_CUDA_INFO"
	.sectionflags	@""
	.align	4


	//----- nvinfo : EIATTR_CUDA_API_VERSION
	.align		4
        /*0000*/ 	.byte	0x04, 0x37
        /*0002*/ 	.short	(.L_23 - .L_22)
.L_22:
        /*0004*/ 	.word	0x00000082


	//----- nvinfo : EIATTR_KPARAM_INFO
	.align		4
.L_23:
        /*0008*/ 	.byte	0x04, 0x17
        /*000a*/ 	.short	(.L_25 - .L_24)
.L_24:
        /*000c*/ 	.word	0x00000000
        /*0010*/ 	.short	0x0005
        /*0012*/ 	.short	0x0020
        /*0014*/ 	.byte	0x00, 0xf0, 0x21, 0x00


	//----- nvinfo : EIATTR_KPARAM_INFO
	.align		4
.L_25:
        /*0018*/ 	.byte	0x04, 0x17
        /*001a*/ 	.short	(.L_27 - .L_26)
.L_26:
        /*001c*/ 	.word	0x00000000
        /*0020*/ 	.short	0x0004
        /*0022*/ 	.short	0x0018
        /*0024*/ 	.byte	0x00, 0xf0, 0x21, 0x00


	//----- nvinfo : EIATTR_KPARAM_INFO
	.align		4
.L_27:
        /*0028*/ 	.byte	0x04, 0x17
        /*002a*/ 	.short	(.L_29 - .L_28)
.L_28:
        /*002c*/ 	.word	0x00000000
        /*0030*/ 	.short	0x0003
        /*0032*/ 	.short	0x0014
        /*0034*/ 	.byte	0x00, 0xf0, 0x11, 0x00


	//----- nvinfo : EIATTR_KPARAM_INFO
	.align		4
.L_29:
        /*0038*/ 	.byte	0x04, 0x17
        /*003a*/ 	.short	(.L_31 - .L_30)
.L_30:
        /*003c*/ 	.word	0x00000000
        /*0040*/ 	.short	0x0002
        /*0042*/ 	.short	0x0010
        /*0044*/ 	.byte	0x00, 0xf0, 0x11, 0x00


	//----- nvinfo : EIATTR_KPARAM_INFO
	.align		4
.L_31:
        /*0048*/ 	.byte	0x04, 0x17
        /*004a*/ 	.short	(.L_33 - .L_32)
.L_32:
        /*004c*/ 	.word	0x00000000
        /*0050*/ 	.short	0x0001
        /*0052*/ 	.short	0x0008
        /*0054*/ 	.byte	0x00, 0xf5, 0x21, 0x00


	//----- nvinfo : EIATTR_KPARAM_INFO
	.align		4
.L_33:
        /*0058*/ 	.byte	0x04, 0x17
        /*005a*/ 	.short	(.L_35 - .L_34)
.L_34:
        /*005c*/ 	.word	0x00000000
        /*0060*/ 	.short	0x0000
        /*0062*/ 	.short	0x0000
        /*0064*/ 	.byte	0x00, 0xf5, 0x21, 0x00


	//----- nvinfo : EIATTR_SPARSE_MMA_MASK
	.align		4
.L_35:
        /*0068*/ 	.byte	0x03, 0x50
        /*006a*/ 	.short	0x0000


	//----- nvinfo : EIATTR_MAXREG_COUNT
	.align		4
        /*006c*/ 	.byte	0x03, 0x1b
        /*006e*/ 	.short	0x00ff


	//----- nvinfo : EIATTR_NUM_BARRIERS
	.align		4
        /*0070*/ 	.byte	0x02, 0x4c
        /*0072*/ 	.byte	0x01
	.zero		1


	//----- nvinfo : EIATTR_MERCURY_ISA_VERSION
	.align		4
        /*0074*/ 	.byte	0x03, 0x5f
        /*0076*/ 	.short	0x0101


	//----- nvinfo : EIATTR_VRC_CTA_INIT_COUNT
	.align		4
        /*0078*/ 	.byte	0x02, 0x4a
	.zero		1
	.zero		1


	//----- nvinfo : EIATTR_EXIT_INSTR_OFFSETS
	.align		4
        /*007c*/ 	.byte	0x04, 0x1c
        /*007e*/ 	.short	(.L_37 - .L_36)


	//   ....[0]....
.L_36:
        /*0080*/ 	.word	0x00000190


	//   ....[1]....
        /*0084*/ 	.word	0x000006c0


	//----- nvinfo : EIATTR_CRS_STACK_SIZE
	.align		4
.L_37:
        /*0088*/ 	.byte	0x04, 0x1e
        /*008a*/ 	.short	(.L_39 - .L_38)
.L_38:
        /*008c*/ 	.word	0x00000000


	//----- nvinfo : EIATTR_CBANK_PARAM_SIZE
	.align		4
.L_39:
        /*0090*/ 	.byte	0x03, 0x19
        /*0092*/ 	.short	0x0028


	//----- nvinfo : EIATTR_PARAM_CBANK
	.align		4
        /*0094*/ 	.byte	0x04, 0x0a
        /*0096*/ 	.short	(.L_41 - .L_40)
	.align		4
.L_40:
        /*0098*/ 	.word	index@(.nv.constant0._Z7stencilPdS_iidd)
        /*009c*/ 	.short	0x0380
        /*009e*/ 	.short	0x0028


	//----- nvinfo : EIATTR_SW_WAR
	.align		4
.L_41:
        /*00a0*/ 	.byte	0x04, 0x36
        /*00a2*/ 	.short	(.L_43 - .L_42)
.L_42:
        /*00a4*/ 	.word	0x00000008
.L_43:


//--------------------- .nv.info._Z17jacobi_itrs_fixedPfS_S_iiff --------------------------
	.section	.nv.info._Z17jacobi_itrs_fixedPfS_S_iiff,"",@"SHT_CUDA_INFO"
	.sectionflags	@""
	.align	4


	//----- nvinfo : EIATTR_CUDA_API_VERSION
	.align		4
        /*0000*/ 	.byte	0x04, 0x37
        /*0002*/ 	.short	(.L_45 - .L_44)
.L_44:
        /*0004*/ 	.word	0x00000082


	//----- nvinfo : EIATTR_KPARAM_INFO
	.align		4
.L_45:
        /*0008*/ 	.byte	0x04, 0x17
        /*000a*/ 	.short	(.L_47 - .L_46)
.L_46:
        /*000c*/ 	.word	0x00000000
        /*0010*/ 	.short	0x0006
        /*0012*/ 	.short	0x0024
        /*0014*/ 	.byte	0x00, 0xf0, 0x11, 0x00


	//----- nvinfo : EIATTR_KPARAM_INFO
	.align		4
.L_47:
        /*0018*/ 	.byte	0x04, 0x17
        /*001a*/ 	.short	(.L_49 - .L_48)
.L_48:
        /*001c*/ 	.word	0x00000000
        /*0020*/ 	.short	0x0005
        /*0022*/ 	.short	0x0020
        /*0024*/ 	.byte	0x00, 0xf0, 0x11, 0x00


	//----- nvinfo : EIATTR_KPARAM_INFO
	.align		4
.L_49:
        /*0028*/ 	.byte	0x04, 0x17
        /*002a*/ 	.short	(.L_51 - .L_50)
.L_50:
        /*002c*/ 	.word	0x00000000
        /*0030*/ 	.short	0x0004
        /*0032*/ 	.short	0x001c
        /*0034*/ 	.byte	0x00, 0xf0, 0x11, 0x00


	//----- nvinfo : EIATTR_KPARAM_INFO
	.align		4
.L_51:
        /*0038*/ 	.byte	0x04, 0x17
        /*003a*/ 	.short	(.L_53 - .L_52)
.L_52:
        /*003c*/ 	.word	0x00000000
        /*0040*/ 	.short	0x0003
        /*0042*/ 	.short	0x0018
        /*0044*/ 	.byte	0x00, 0xf0, 0x11, 0x00


	//----- nvinfo : EIATTR_KPARAM_INFO
	.align		4
.L_53:
        /*0048*/ 	.byte	0x04, 0x17
        /*004a*/ 	.short	(.L_55 - .L_54)
.L_54:
        /*004c*/ 	.word	0x00000000
        /*0050*/ 	.short	0x0002
        /*0052*/ 	.short	0x0010
        /*0054*/ 	.byte	0x00, 0xf5, 0x21, 0x00


	//----- nvinfo : EIATTR_KPARAM_INFO
	.align		4
.L_55:
        /*0058*/ 	.byte	0x04, 0x17
        /*005a*/ 	.short	(.L_57 - .L_56)
.L_56:
        /*005c*/ 	.word	0x00000000
        /*0060*/ 	.short	0x0001
        /*0062*/ 	.short	0x0008
        /*0064*/ 	.byte	0x00, 0xf5, 0x21, 0x00


	//----- nvinfo : EIATTR_KPARAM_INFO
	.align		4
.L_57:
        /*0068*/ 	.byte	0x04, 0x17
        /*006a*/ 	.short	(.L_59 - .L_58)
.L_58:
        /*006c*/ 	.word	0x00000000
        /*0070*/ 	.short	0x0000
        /*0072*/ 	.short	0x0000
        /*0074*/ 	.byte	0x00, 0xf5, 0x21, 0x00


	//----- nvinfo : EIATTR_SPARSE_MMA_MASK
	.align		4
.L_59:
        /*0078*/ 	.byte	0x03, 0x50
        /*007a*/ 	.short	0x0000


	//----- nvinfo : EIATTR_MAXREG_COUNT
	.align		4
        /*007c*/ 	.byte	0x03, 0x1b
        /*007e*/ 	.short	0x00ff


	//----- nvinfo : EIATTR_NUM_BARRIERS
	.align		4
        /*0080*/ 	.byte	0x02, 0x4c
        /*0082*/ 	.byte	0x01
	.zero		1


	//----- nvinfo : EIATTR_MERCURY_ISA_VERSION
	.align		4
        /*0084*/ 	.byte	0x03, 0x5f
        /*0086*/ 	.short	0x0101


	//----- nvinfo : EIATTR_VRC_CTA_INIT_COUNT
	.align		4
        /*0088*/ 	.byte	0x02, 0x4a
	.zero		1
	.zero		1


	//----- nvinfo : EIATTR_EXIT_INSTR_OFFSETS
	.align		4
        /*008c*/ 	.byte	0x04, 0x1c
        /*008e*/ 	.short	(.L_61 - .L_60)


	//   ....[0]....
.L_60:
        /*0090*/ 	.word	0x00000290


	//   ....[1]....
        /*0094*/ 	.word	0x000002f0


	//   ....[2]....
        /*0098*/ 	.word	0x000004d0


	//----- nvinfo : EIATTR_CRS_STACK_SIZE
	.align		4
.L_61:
        /*009c*/ 	.byte	0x04, 0x1e
        /*009e*/ 	.short	(.L_63 - .L_62)
.L_62:
        /*00a0*/ 	.word	0x00000000


	//----- nvinfo : EIATTR_CBANK_PARAM_SIZE
	.align		4
.L_63:
        /*00a4*/ 	.byte	0x03, 0x19
        /*00a6*/ 	.short	0x0028


	//----- nvinfo : EIATTR_PARAM_CBANK
	.align		4
        /*00a8*/ 	.byte	0x04, 0x0a
        /*00aa*/ 	.short	(.L_65 - .L_64)
	.align		4
.L_64:
        /*00ac*/ 	.word	index@(.nv.constant0._Z17jacobi_itrs_fixedPfS_S_iiff)
        /*00b0*/ 	.short	0x0380
        /*00b2*/ 	.short	0x0028


	//----- nvinfo : EIATTR_SW_WAR
	.align		4
.L_65:
        /*00b4*/ 	.byte	0x04, 0x36
        /*00b6*/ 	.short	(.L_67 - .L_66)
.L_66:
        /*00b8*/ 	.word	0x00000008
.L_67:


//--------------------- .nv.info._Z11jacobi_itrsPfS_S_S_S_ii --------------------------
	.section	.nv.info._Z11jacobi_itrsPfS_S_S_S_ii,"",@"SHT_CUDA_INFO"
	.sectionflags	@""
	.align	4


	//----- nvinfo : EIATTR_CUDA_API_VERSION
	.align		4
        /*0000*/ 	.byte	0x04, 0x37
        /*0002*/ 	.short	(.L_69 - .L_68)
.L_68:
        /*0004*/ 	.word	0x00000082


	//----- nvinfo : EIATTR_KPARAM_INFO
	.align		4
.L_69:
        /*0008*/ 	.byte	0x04, 0x17
        /*000a*/ 	.short	(.L_71 - .L_70)
.L_70:
        /*000c*/ 	.word	0x00000000
        /*0010*/ 	.short	0x0006
        /*0012*/ 	.short	0x002c
        /*0014*/ 	.byte	0x00, 0xf0, 0x11, 0x00


	//----- nvinfo : EIATTR_KPARAM_INFO
	.align		4
.L_71:
        /*0018*/ 	.byte	0x04, 0x17
        /*001a*/ 	.short	(.L_73 - .L_72)
.L_72:
        /*001c*/ 	.word	0x00000000
        /*0020*/ 	.short	0x0005
        /*0022*/ 	.short	0x0028
        /*0024*/ 	.byte	0x00, 0xf0, 0x11, 0x00


	//----- nvinfo : EIATTR_KPARAM_INFO
	.align		4
.L_73:
        /*0028*/ 	.byte	0x04, 0x17
        /*002a*/ 	.short	(.L_75 - .L_74)
.L_74:
        /*002c*/ 	.word	0x00000000
        /*0030*/ 	.short	0x0004
        /*0032*/ 	.short	0x0020
        /*0034*/ 	.byte	0x00, 0xf5, 0x21, 0x00


	//----- nvinfo : EIATTR_KPARAM_INFO
	.align		4
.L_75:
        /*0038*/ 	.byte	0x04, 0x17
        /*003a*/ 	.short	(.L_77 - .L_76)
.L_76:
        /*003c*/ 	.word	0x00000000
        /*0040*/ 	.short	0x0003
        /*0042*/ 	.short	0x0018
        /*0044*/ 	.byte	0x00, 0xf5, 0x21, 0x00


	//----- nvinfo : EIATTR_KPARAM_INFO
	.align		4
.L_77:
        /*0048*/ 	.byte	0x04, 0x17
        /*004a*/ 	.short	(.L_79 - .L_78)
.L_78:
        /*004c*/ 	.word	0x00000000
        /*0050*/ 	.short	0x0002
        /*0052*/ 	.short	0x0010
        /*0054*/ 	.byte	0x00, 0xf5, 0x21, 0x00


	//----- nvinfo : EIATTR_KPARAM_INFO
	.align		4
.L_79:
        /*0058*/ 	.byte	0x04, 0x17
        /*005a*/ 	.short	(.L_81 - .L_80)
.L_80:
        /*005c*/ 	.word	0x00000000
        /*0060*/ 	.short	0x0001
        /*0062*/ 	.short	0x0008
        /*0064*/ 	.byte	0x00, 0xf5, 0x21, 0x00


	//----- nvinfo : EIATTR_KPARAM_INFO
	.align		4
.L_81:
        /*0068*/ 	.byte	0x04, 0x17
        /*006a*/ 	.short	(.L_83 - .L_82)
.L_82:
        /*006c*/ 	.word	0x00000000
        /*0070*/ 	.short	0x0000
        /*0072*/ 	.short	0x0000
        /*0074*/ 	.byte	0x00, 0xf5, 0x21, 0x00


	//----- nvinfo : EIATTR_SPARSE_MMA_MASK
	.align		4
.L_83:
        /*0078*/ 	.byte	0x03, 0x50
        /*007a*/ 	.short	0x0000


	//----- nvinfo : EIATTR_MAXREG_COUNT
	.align		4
        /*007c*/ 	.byte	0x03, 0x1b
        /*007e*/ 	.short	0x00ff


	//----- nvinfo : EIATTR_NUM_BARRIERS
	.align		4
        /*0080*/ 	.byte	0x02, 0x4c
        /*0082*/ 	.byte	0x01
	.zero		1


	//----- nvinfo : EIATTR_MERCURY_ISA_VERSION
	.align		4
        /*0084*/ 	.byte	0x03, 0x5f
        /*0086*/ 	.short	0x0101


	//----- nvinfo : EIATTR_VRC_CTA_INIT_COUNT
	.align		4
        /*0088*/ 	.byte	0x02, 0x4a
	.zero		1
	.zero		1


	//----- nvinfo : EIATTR_EXIT_INSTR_OFFSETS
	.align		4
        /*008c*/ 	.byte	0x04, 0x1c
        /*008e*/ 	.short	(.L_85 - .L_84)


	//   ....[0]....
.L_84:
        /*0090*/ 	.word	0x000003b0


	//   ....[1]....
        /*0094*/ 	.word	0x00000410


	//   ....[2]....
        /*0098*/ 	.word	0x00000600


	//----- nvinfo : EIATTR_CRS_STACK_SIZE
	.align		4
.L_85:
        /*009c*/ 	.byte	0x04, 0x1e
        /*009e*/ 	.short	(.L_87 - .L_86)
.L_86:
        /*00a0*/ 	.word	0x00000000


	//----- nvinfo : EIATTR_CBANK_PARAM_SIZE
	.align		4
.L_87:
        /*00a4*/ 	.byte	0x03, 0x19
        /*00a6*/ 	.short	0x0030


	//----- nvinfo : EIATTR_PARAM_CBANK
	.align		4
        /*00a8*/ 	.byte	0x04, 0x0a
        /*00aa*/ 	.short	(.L_89 - .L_88)
	.align		4
.L_88:
        /*00ac*/ 	.word	index@(.nv.constant0._Z11jacobi_itrsPfS_S_S_S_ii)
        /*00b0*/ 	.short	0x0380
        /*00b2*/ 	.short	0x0030


	//----- nvinfo : EIATTR_SW_WAR
	.align		4
.L_89:
        /*00b4*/ 	.byte	0x04, 0x36
        /*00b6*/ 	.short	(.L_91 - .L_90)
.L_90:
        /*00b8*/ 	.word	0x00000008
.L_91:


//--------------------- .nv.callgraph             --------------------------
	.section	.nv.callgraph,"",@"SHT_CUDA_CALLGRAPH"
	.align	4
	.sectionentsize	8
	.align		4
        /*0000*/ 	.word	0x00000000
	.align		4
        /*0004*/ 	.word	0xffffffff
	.align		4
        /*0008*/ 	.word	0x00000000
	.align		4
        /*000c*/ 	.word	0xfffffffe
	.align		4
        /*0010*/ 	.word	0x00000000
	.align		4
        /*0014*/ 	.word	0xfffffffd
	.align		4
        /*0018*/ 	.word	0x00000000
	.align		4
        /*001c*/ 	.word	0xfffffffc


//--------------------- .text._Z7stencilPdS_iidd  --------------------------
	.section	.text._Z7stencilPdS_iidd,"ax",@progbits
	.align	128
        .global         _Z7stencilPdS_iidd
        .type           _Z7stencilPdS_iidd,@function
        .size           _Z7stencilPdS_iidd,(.L_x_47 - _Z7stencilPdS_iidd)
        .other          _Z7stencilPdS_iidd,@"STO_CUDA_ENTRY STV_DEFAULT"
_Z7stencilPdS_iidd:
.text._Z7stencilPdS_iidd:
[----:B------:R-:W-:Y:S01]  /*0000*/  LDC R1, c[0x0][0x37c] ;  /* 0x0000df00ff017b82 */ /* 0x000fe20000000800 */
[----:B------:R-:W0:Y:S07]  /*0010*/  S2R R5, SR_CTAID.X ;  /* 0x0000000000057919 */ /* 0x000e2e0000002500 */
[----:B------:R-:W1:Y:S01]  /*0020*/  LDC.64 R2, c[0x0][0x390] ;  /* 0x0000e400ff027b82 */ /* 0x000e620000000a00 */
[----:B------:R-:W2:Y:S01]  /*0030*/  LDCU.64 UR6, c[0x0][0x358] ;  /* 0x00006b00ff0677ac */ /* 0x000ea20008000a00 */
[----:B------:R-:W0:Y:S01]  /*0040*/  S2R R0, SR_TID.X ;  /* 0x0000000000007919 */ /* 0x000e220000002100 */
[----:B------:R-:W3:Y:S01]  /*0050*/  S2R R4, SR_CTAID.Y ;  /* 0x0000000000047919 */ /* 0x000ee20000002600 */
[----:B------:R-:W3:Y:S01]  /*0060*/  S2R R15, SR_TID.Y ;  /* 0x00000000000f7919 */ /* 0x000ee20000002200 */
[----:B0-----:R-:W-:-:S05]  /*0070*/  IMAD R5, R5, 0x20, R0 ;  /* 0x0000002005057824 */ /* 0x001fca00078e0200 */
[----:B-1----:R-:W-:Y:S01]  /*0080*/  ISETP.GE.AND P0, PT, R5, R2, PT ;  /* 0x000000020500720c */ /* 0x002fe20003f06270 */
[----:B---3--:R-:W-:-:S05]  /*0090*/  IMAD R4, R4, 0x20, R15 ;  /* 0x0000002004047824 */ /* 0x008fca00078e020f */
[----:B------:R-:W-:-:S13]  /*00a0*/  ISETP.GE.OR P0, PT, R4, R3, P0 ;  /* 0x000000030400720c */ /* 0x000fda0000706670 */
[----:B------:R-:W0:Y:S01]  /*00b0*/  @!P0 LDC.64 R6, c[0x0][0x380] ;  /* 0x0000e000ff068b82 */ /* 0x000e220000000a00 */
[----:B------:R-:W-:-:S04]  /*00c0*/  @!P0 IMAD R9, R4, R2, R5 ;  /* 0x0000000204098224 */ /* 0x000fc800078e0205 */
[----:B0-----:R-:W-:-:S06]  /*00d0*/  @!P0 IMAD.WIDE.U32 R6, R9, 0x8, R6 ;  /* 0x0000000809068825 */ /* 0x001fcc00078e0006 */
[----:B--2---:R-:W2:Y:S01]  /*00e0*/  @!P0 LDG.E.64 R6, desc[UR6][R6.64] ;  /* 0x0000000606068981 */ /* 0x004ea2000c1e1b00 */
[----:B------:R-:W0:Y:S01]  /*00f0*/  S2UR UR5, SR_CgaCtaId ;  /* 0x00000000000579c3 */ /* 0x000e220000008800 */
[----:B------:R-:W-:Y:S01]  /*0100*/  UMOV UR4, 0x400 ;  /* 0x0000040000047882 */ /* 0x000fe20000000000 */
[----:B------:R-:W-:-:S04]  /*0110*/  ISETP.GE.AND P1, PT, R4, R3, PT ;  /* 0x000000030400720c */ /* 0x000fc80003f26270 */
[----:B------:R-:W-:Y:S01]  /*0120*/  ISETP.GE.OR P1, PT, R5, R2, P1 ;  /* 0x000000020500720c */ /* 0x000fe20000f26670 */
[----:B0-----:R-:W-:-:S06]  /*0130*/  ULEA UR4, UR5, UR4, 0x18 ;  /* 0x0000000405047291 */ /* 0x001fcc000f8ec0ff */
[----:B------:R-:W-:-:S05]  /*0140*/  LEA R9, R15, UR4, 0x8 ;  /* 0x000000040f097c11 */ /* 0x000fca000f8e40ff */
[----:B------:R-:W-:-:S05]  /*0150*/  IMAD R8, R0, 0x8, R9 ;  /* 0x0000000800087824 */ /* 0x000fca00078e0209 */
[----:B--2---:R0:W-:Y:S04]  /*0160*/  @!P0 STS.64 [R8], R6 ;  /* 0x0000000608008388 */ /* 0x0041e80000000a00 */
[----:B------:R0:W-:Y:S01]  /*0170*/  @P0 STS.64 [R8], RZ ;  /* 0x000000ff08000388 */ /* 0x0001e20000000a00 */
[----:B------:R-:W-:Y:S06]  /*0180*/  BAR.SYNC.DEFER_BLOCKING 0x0 ;  /* 0x0000000000007b1d */ /* 0x000fec0000010000 */
[----:B------:R-:W-:Y:S05]  /*0190*/  @P1 EXIT ;  /* 0x000000000000194d */ /* 0x000fea0003800000 */
[----:B0-----:R-:W0:Y:S01]  /*01a0*/  LDC.64 R6, c[0x0][0x3a0] ;  /* 0x0000e800ff067b82 */ /* 0x001e220000000a00 */
[----:B------:R-:W1:Y:S01]  /*01b0*/  LDS.64 R12, [R8] ;  /* 0x00000000080c7984 */ /* 0x000e620000000a00 */
[----:B------:R-:W0:Y:S01]  /*01c0*/  LDCU.64 UR4, c[0x0][0x398] ;  /* 0x00007300ff0477ac */ /* 0x000e220008000a00 */
[----:B------:R-:W-:Y:S01]  /*01d0*/  ISETP.NE.AND P0, PT, R15, RZ, PT ;  /* 0x000000ff0f00720c */ /* 0x000fe20003f05270 */
[----:B------:R-:W-:Y:S04]  /*01e0*/  BSSY.RECONVERGENT B1, `(.L_x_0) ;  /* 0x0000023000017945 */ /* 0x000fe80003800200 */
[----:B------:R-:W-:Y:S01]  /*01f0*/  BSSY.RELIABLE B0, `(.L_x_1) ;  /* 0x0000015000007945 */ /* 0x000fe20003800100 */
[----:B0-----:R-:W-:-:S08]  /*0200*/  DADD R10, R6, UR4 ;  /* 0x00000004060a7e29 */ /* 0x001fd00008000000 */
[----:B------:R-:W-:-:S08]  /*0210*/  DADD R10, R10, R10 ;  /* 0x000000000a0a7229 */ /* 0x000fd0000000000a */
[----:B-1----:R-:W-:Y:S01]  /*0220*/  DMUL R10, R10, R12 ;  /* 0x0000000c0a0a7228 */ /* 0x002fe20000000000 */
[----:B------:R-:W-:Y:S10]  /*0230*/  @P0 BRA `(.L_x_2) ;  /* 0x00000000002c0947 */ /* 0x000ff40003800000 */
[----:B------:R-:W-:Y:S01]  /*0240*/  ISETP.NE.AND P0, PT, R4, RZ, PT ;  /* 0x000000ff0400720c */ /* 0x000fe20003f05270 */
[----:B------:R-:W-:-:S12]  /*0250*/  BSSY.RECONVERGENT B2, `(.L_x_3) ;  /* 0x0000008000027945 */ /* 0x000fd80003800200 */
[----:B------:R-:W-:Y:S05]  /*0260*/  @!P0 BRA `(.L_x_4) ;  /* 0x0000000000188947 */ /* 0x000fea0003800000 */
[----:B------:R-:W0:Y:S01]  /*0270*/  LDC.64 R12, c[0x0][0x380] ;  /* 0x0000e000ff0c7b82 */ /* 0x000e220000000a00 */
[----:B------:R-:W-:-:S05]  /*0280*/  IADD3 R3, PT, PT, R4, -0x1, RZ ;  /* 0xffffffff04037810 */ /* 0x000fca0007ffe0ff */
[----:B------:R-:W-:-:S04]  /*0290*/  IMAD R3, R3, R2, R5 ;  /* 0x0000000203037224 */ /* 0x000fc800078e0205 */
[----:B0-----:R-:W-:-:S06]  /*02a0*/  IMAD.WIDE.U32 R12, R3, 0x8, R12 ;  /* 0x00000008030c7825 */ /* 0x001fcc00078e000c */
[----:B------:R-:W2:Y:S02]  /*02b0*/  LDG.E.64 R12, desc[UR6][R12.64] ;  /* 0x000000060c0c7981 */ /* 0x000ea4000c1e1b00 */
[----:B--2---:R-:W-:-:S11]  /*02c0*/  DFMA R10, -R12, R6, R10 ;  /* 0x000000060c0a722b */ /* 0x004fd6000000010a */
.L_x_4:
[----:B------:R-:W-:Y:S05]  /*02d0*/  BSYNC.RECONVERGENT B2 ;  /* 0x0000000000027941 */ /* 0x000fea0003800200 */
.L_x_3:
[----:B------:R-:W-:Y:S05]  /*02e0*/  BRA `(.L_x_5) ;  /* 0x0000000000147947 */ /* 0x000fea0003800000 */
.L_x_2:
[----:B------:R-:W0:Y:S01]  /*02f0*/  LDS.64 R12, [R8+-0x100] ;  /* 0xffff0000080c7984 */ /* 0x000e220000000a00 */
[----:B------:R-:W-:-:S13]  /*0300*/  ISETP.GT.U32.AND P0, PT, R15, 0x1e, PT ;  /* 0x0000001e0f00780c */ /* 0x000fda0003f04070 */
[----:B------:R-:W-:Y:S05]  /*0310*/  @P0 BREAK.RELIABLE B0 ;  /* 0x0000000000000942 */ /* 0x000fea0003800100 */
[----:B0-----:R-:W-:Y:S01]  /*0320*/  DFMA R10, -R12, R6, R10 ;  /* 0x000000060c0a722b */ /* 0x001fe2000000010a */
[----:B------:R-:W-:Y:S10]  /*0330*/  @P0 BRA `(.L_x_6) ;  /* 0x0000000000100947 */ /* 0x000ff40003800000 */
.L_x_5:
[----:B------:R-:W-:Y:S05]  /*0340*/  BSYNC.RELIABLE B0 ;  /* 0x0000000000007941 */ /* 0x000fea0003800100 */
.L_x_1:
[----:B------:R-:W0:Y:S02]  /*0350*/  LDS.64 R12, [R8+0x100] ;  /* 0x00010000080c7984 */ /* 0x000e240000000a00 */
[----:B0-----:R-:W-:Y:S01]  /*0360*/  DFMA R10, -R12, R6, R10 ;  /* 0x000000060c0a722b */ /* 0x001fe2000000010a */
[----:B------:R-:W-:Y:S10]  /*0370*/  BRA `(.L_x_7) ;  /* 0x0000000000247947 */ /* 0x000ff40003800000 */
.L_x_6:
[----:B------:R-:W-:-:S05]  /*0380*/  VIADD R3, R3, 0xffffffff ;  /* 0xffffffff03037836 */ /* 0x000fca0000000000 */
[----:B------:R-:W-:-:S13]  /*0390*/  ISETP.GE.U32.AND P0, PT, R4, R3, PT ;  /* 0x000000030400720c */ /* 0x000fda0003f06070 */
[----:B------:R-:W-:Y:S05]  /*03a0*/  @P0 BRA `(.L_x_7) ;  /* 0x0000000000180947 */ /* 0x000fea0003800000 */
[----:B------:R-:W0:Y:S01]  /*03b0*/  LDC.64 R12, c[0x0][0x380] ;  /* 0x0000e000ff0c7b82 */ /* 0x000e220000000a00 */
[----:B------:R-:W-:-:S04]  /*03c0*/  IMAD R14, R4, R2, R2 ;  /* 0x00000002040e7224 */ /* 0x000fc800078e0202 */
[----:B------:R-:W-:-:S04]  /*03d0*/  IMAD.IADD R3, R5, 0x1, R14 ;  /* 0x0000000105037824 */ /* 0x000fc800078e020e */
[----:B0-----:R-:W-:-:S06]  /*03e0*/  IMAD.WIDE.U32 R12, R3, 0x8, R12 ;  /* 0x00000008030c7825 */ /* 0x001fcc00078e000c */
[----:B------:R-:W2:Y:S02]  /*03f0*/  LDG.E.64 R12, desc[UR6][R12.64] ;  /* 0x000000060c0c7981 */ /* 0x000ea4000c1e1b00 */
[----:B--2---:R-:W-:-:S11]  /*0400*/  DFMA R10, -R12, R6, R10 ;  /* 0x000000060c0a722b */ /* 0x004fd6000000010a */
.L_x_7:
[----:B------:R-:W-:Y:S05]  /*0410*/  BSYNC.RECONVERGENT B1 ;  /* 0x0000000000017941 */ /* 0x000fea0003800200 */
.L_x_0:
[----:B------:R-:W-:Y:S05]  /*0420*/  WARPSYNC.ALL ;  /* 0x0000000000007948 */ /* 0x000fea0003800000 */
[----:B------:R-:W-:Y:S01]  /*0430*/  ISETP.NE.AND P0, PT, R0, RZ, PT ;  /* 0x000000ff0000720c */ /* 0x000fe20003f05270 */
[----:B------:R-:W-:Y:S04]  /*0440*/  BSSY.RECONVERGENT B1, `(.L_x_8) ;  /* 0x0000022000017945 */ /* 0x000fe80003800200 */
[----:B------:R-:W-:Y:S08]  /*0450*/  BSSY.RELIABLE B2, `(.L_x_9) ;  /* 0x0000012000027945 */ /* 0x000ff00003800100 */
[----:B------:R-:W-:Y:S05]  /*0460*/  @P0 BRA `(.L_x_10) ;  /* 0x00000000002c0947 */ /* 0x000fea0003800000 */
[----:B------:R-:W-:Y:S01]  /*0470*/  ISETP.NE.AND P0, PT, R5, RZ, PT ;  /* 0x000000ff0500720c */ /* 0x000fe20003f05270 */
[----:B------:R-:W-:-:S12]  /*0480*/  BSSY.RECONVERGENT B3, `(.L_x_11) ;  /* 0x0000008000037945 */ /* 0x000fd80003800200 */
[----:B------:R-:W-:Y:S05]  /*0490*/  @!P0 BRA `(.L_x_12) ;  /* 0x0000000000188947 */ /* 0x000fea0003800000 */
[----:B------:R-:W0:Y:S01]  /*04a0*/  LDC.64 R6, c[0x0][0x380] ;  /* 0x0000e000ff067b82 */ /* 0x000e220000000a00 */
[----:B------:R-:W-:-:S05]  /*04b0*/  IMAD R3, R4, R2, R5 ;  /* 0x0000000204037224 */ /* 0x000fca00078e0205 */
[----:B------:R-:W-:-:S05]  /*04c0*/  IADD3 R3, PT, PT, R3, -0x1, RZ ;  /* 0xffffffff03037810 */ /* 0x000fca0007ffe0ff */
[----:B0-----:R-:W-:-:S06]  /*04d0*/  IMAD.WIDE.U32 R6, R3, 0x8, R6 ;  /* 0x0000000803067825 */ /* 0x001fcc00078e0006 */
[----:B------:R-:W2:Y:S02]  /*04e0*/  LDG.E.64 R6, desc[UR6][R6.64] ;  /* 0x0000000606067981 */ /* 0x000ea4000c1e1b00 */
[----:B--2---:R-:W-:-:S11]  /*04f0*/  DFMA R10, -R6, UR4, R10 ;  /* 0x00000004060a7c2b */ /* 0x004fd6000800010a */
.L_x_12:
[----:B------:R-:W-:Y:S05]  /*0500*/  BSYNC.RECONVERGENT B3 ;  /* 0x0000000000037941 */ /* 0x000fea0003800200 */
.L_x_11:
[----:B------:R-:W-:Y:S05]  /*0510*/  BRA `(.L_x_13) ;  /* 0x0000000000147947 */ /* 0x000fea0003800000 */
.L_x_10:
[----:B------:R-:W0:Y:S01]  /*0520*/  LDS.64 R6, [R8+-0x8] ;  /* 0xfffff80008067984 */ /* 0x000e220000000a00 */
[----:B------:R-:W-:-:S13]  /*0530*/  ISETP.GT.U32.AND P0, PT, R0, 0x1e, PT ;  /* 0x0000001e0000780c */ /* 0x000fda0003f04070 */
[----:B------:R-:W-:Y:S05]  /*0540*/  @P0 BREAK.RELIABLE B2 ;  /* 0x0000000000020942 */ /* 0x000fea0003800100 */
[----:B0-----:R-:W-:Y:S01]  /*0550*/  DFMA R10, -R6, UR4, R10 ;  /* 0x00000004060a7c2b */ /* 0x001fe2000800010a */
[----:B------:R-:W-:Y:S10]  /*0560*/  @P0 BRA `(.L_x_14) ;  /* 0x0000000000100947 */ /* 0x000ff40003800000 */
.L_x_13:
[----:B------:R-:W-:Y:S05]  /*0570*/  BSYNC.RELIABLE B2 ;  /* 0x0000000000027941 */ /* 0x000fea0003800100 */
.L_x_9:
[----:B------:R-:W0:Y:S02]  /*0580*/  LDS.64 R8, [R8+0x8] ;  /* 0x0000080008087984 */ /* 0x000e240000000a00 */
[----:B0-----:R-:W-:Y:S01]  /*0590*/  DFMA R10, -R8, UR4, R10 ;  /* 0x00000004080a7c2b */ /* 0x001fe2000800010a */
[----:B------:R-:W-:Y:S10]  /*05a0*/  BRA `(.L_x_15) ;  /* 0x00000000002c7947 */ /* 0x000ff40003800000 */
.L_x_14:
[----:B------:R-:W-:-:S05]  /*05b0*/  VIADD R0, R2, 0xffffffff ;  /* 0xffffffff02007836 */ /* 0x000fca0000000000 */
[----:B------:R-:W-:-:S13]  /*05c0*/  ISETP.GE.U32.AND P0, PT, R5, R0, PT ;  /* 0x000000000500720c */ /* 0x000fda0003f06070 */
[----:B------:R-:W-:Y:S05]  /*05d0*/  @P0 BRA `(.L_x_15) ;  /* 0x0000000000200947 */ /* 0x000fea0003800000 */
[----:B------:R-:W0:Y:S01]  /*05e0*/  LDCU.64 UR8, c[0x0][0x380] ;  /* 0x00007000ff0877ac */ /* 0x000e220008000a00 */
[----:B------:R-:W-:-:S05]  /*05f0*/  IMAD R0, R4, R2, RZ ;  /* 0x0000000204007224 */ /* 0x000fca00078e02ff */
[----:B------:R-:W-:-:S04]  /*0600*/  IADD3 R0, P0, PT, R0, R5, RZ ;  /* 0x0000000500007210 */ /* 0x000fc80007f1e0ff */
[----:B------:R-:W-:Y:S02]  /*0610*/  IADD3.X R3, PT, PT, RZ, RZ, RZ, P0, !PT ;  /* 0x000000ffff037210 */ /* 0x000fe400007fe4ff */
[----:B0-----:R-:W-:-:S04]  /*0620*/  LEA R6, P0, R0, UR8, 0x3 ;  /* 0x0000000800067c11 */ /* 0x001fc8000f8018ff */
[----:B------:R-:W-:-:S06]  /*0630*/  LEA.HI.X R7, R0, UR9, R3, 0x3, P0 ;  /* 0x0000000900077c11 */ /* 0x000fcc00080f1c03 */
[----:B------:R-:W2:Y:S02]  /*0640*/  LDG.E.64 R6, desc[UR6][R6.64+0x8] ;  /* 0x0000080606067981 */ /* 0x000ea4000c1e1b00 */
[----:B--2---:R-:W-:-:S11]  /*0650*/  DFMA R10, -R6, UR4, R10 ;  /* 0x00000004060a7c2b */ /* 0x004fd6000800010a */
.L_x_15:
[----:B------:R-:W-:Y:S05]  /*0660*/  BSYNC.RECONVERGENT B1 ;  /* 0x0000000000017941 */ /* 0x000fea0003800200 */
.L_x_8:
[----:B------:R-:W-:Y:S05]  /*0670*/  WARPSYNC.ALL ;  /* 0x0000000000007948 */ /* 0x000fea0003800000 */
[----:B------:R-:W0:Y:S01]  /*0680*/  LDC.64 R6, c[0x0][0x388] ;  /* 0x0000e200ff067b82 */ /* 0x000e220000000a00 */
[----:B------:R-:W-:-:S04]  /*0690*/  IMAD R3, R4, R2, R5 ;  /* 0x0000000204037224 */ /* 0x000fc800078e0205 */
[----:B0-----:R-:W-:-:S05]  /*06a0*/  IMAD.WIDE.U32 R2, R3, 0x8, R6 ;  /* 0x0000000803027825 */ /* 0x001fca00078e0006 */
[----:B------:R-:W-:Y:S01]  /*06b0*/  STG.E.64 desc[UR6][R2.64], R10 ;  /* 0x0000000a02007986 */ /* 0x000fe2000c101b06 */
[----:B------:R-:W-:Y:S05]  /*06c0*/  EXIT ;  /* 0x000000000000794d */ /* 0x000fea0003800000 */
.L_x_16:
[----:B------:R-:W-:-:S00]  /*06d0*/  BRA `(.L_x_16) ;  /* 0xfffffffc00fc7947 */ /* 0x000fc0000383ffff */
[----:B------:R-:W-:-:S00]  /*06e0*/  NOP ;  /* 0x0000000000007918 */ /* 0x000fc00000000000 */
        /* <DEDUP_REMOVED lines=9> */
.L_x_47:


//--------------------- .text._Z17jacobi_itrs_fixedPfS_S_iiff --------------------------
	.section	.text._Z17jacobi_itrs_fixedPfS_S_iiff,"ax",@progbits
	.align	128
        .global         _Z17jacobi_itrs_fixedPfS_S_iiff
        .type           _Z17jacobi_itrs_fixedPfS_S_iiff,@function
        .size           _Z17jacobi_itrs_fixedPfS_S_iiff,(.L_x_45 - _Z17jacobi_itrs_fixedPfS_S_iiff)
        .other          _Z17jacobi_itrs_fixedPfS_S_iiff,@"STO_CUDA_ENTRY STV_DEFAULT"
_Z17jacobi_itrs_fixedPfS_S_iiff:
.text._Z17jacobi_itrs_fixedPfS_S_iiff:
[----:B------:R-:W-:Y:S01]  /*0000*/  LDC R1, c[0x0][0x37c] ;  /* 0x0000df00ff017b82 */ /* 0x000fe20000000800 */
[----:B------:R-:W0:Y:S01]  /*0010*/  S2R R0, SR_CTAID.X ;  /* 0x0000000000007919 */ /* 0x000e220000002500 */
[----:B------:R-:W1:Y:S06]  /*0020*/  LDCU.64 UR10, c[0x0][0x398] ;  /* 0x00007300ff0a77ac */ /* 0x000e6c0008000a00 */
[----:B------:R-:W2:Y:S01]  /*0030*/  LDC.64 R6, c[0x0][0x380] ;  /* 0x0000e000ff067b82 */ /* 0x000ea20000000a00 */
[----:B------:R-:W0:Y:S01]  /*0040*/  S2R R13, SR_TID.X ;  /* 0x00000000000d7919 */ /* 0x000e220000002100 */
[----:B------:R-:W3:Y:S01]  /*0050*/  LDCU.64 UR8, c[0x0][0x358] ;  /* 0x00006b00ff0877ac */ /* 0x000ee20008000a00 */
[----:B------:R-:W4:Y:S05]  /*0060*/  S2R R3, SR_CTAID.Y ;  /* 0x0000000000037919 */ /* 0x000f2a0000002600 */
[----:B------:R-:W5:Y:S01]  /*0070*/  LDC.64 R8, c[0x0][0x388] ;  /* 0x0000e200ff087b82 */ /* 0x000f620000000a00 */
[----:B------:R-:W4:Y:S01]  /*0080*/  S2R R12, SR_TID.Y ;  /* 0x00000000000c7919 */ /* 0x000f220000002200 */
[----:B-1----:R-:W-:-:S02]  /*0090*/  UIADD3 UR4, UPT, UPT, UR11, 0x1, URZ ;  /* 0x000000010b047890 */ /* 0x002fc4000fffe0ff */
[----:B------:R-:W-:Y:S01]  /*00a0*/  UIADD3 UR7, UPT, UPT, UR10, 0x1, URZ ;  /* 0x000000010a077890 */ /* 0x000fe2000fffe0ff */
[----:B0-----:R-:W-:-:S04]  /*00b0*/  IMAD R0, R0, 0x1e, R13 ;  /* 0x0000001e00007824 */ /* 0x001fc800078e020d */
[C---:B------:R-:W-:Y:S01]  /*00c0*/  VIADD R2, R0.reuse, 0xffffffff ;  /* 0xffffffff00027836 */ /* 0x040fe20000000000 */
[----:B------:R-:W-:Y:S01]  /*00d0*/  ISETP.NE.AND P0, PT, R0, RZ, PT ;  /* 0x000000ff0000720c */ /* 0x000fe20003f05270 */
[----:B----4-:R-:W-:-:S04]  /*00e0*/  IMAD R3, R3, 0x1e, R12 ;  /* 0x0000001e03037824 */ /* 0x010fc800078e020c */
[C---:B------:R-:W-:Y:S01]  /*00f0*/  VIADD R5, R3.reuse, 0xffffffff ;  /* 0xffffffff03057836 */ /* 0x040fe20000000000 */
[----:B------:R-:W-:-:S04]  /*0100*/  ISETP.EQ.OR P0, PT, R3, RZ, !P0 ;  /* 0x000000ff0300720c */ /* 0x000fc80004702670 */
[----:B------:R-:W-:-:S04]  /*0110*/  ISETP.GT.OR P0, PT, R3, UR4, P0 ;  /* 0x0000000403007c0c */ /* 0x000fc80008704670 */
[----:B------:R-:W-:-:S13]  /*0120*/  ISETP.GT.OR P0, PT, R0, UR7, P0 ;  /* 0x0000000700007c0c */ /* 0x000fda0008704670 */
[----:B------:R-:W-:-:S04]  /*0130*/  @!P0 IMAD R11, R5, UR7, R2 ;  /* 0x00000007050b8c24 */ /* 0x000fc8000f8e0202 */
[----:B--2---:R-:W-:-:S04]  /*0140*/  @!P0 IMAD.WIDE.U32 R6, R11, 0x4, R6 ;  /* 0x000000040b068825 */ /* 0x004fc800078e0006 */
[----:B-----5:R-:W-:Y:S02]  /*0150*/  @!P0 IMAD.WIDE.U32 R8, R11, 0x4, R8 ;  /* 0x000000040b088825 */ /* 0x020fe400078e0008 */
[----:B---3--:R-:W2:Y:S04]  /*0160*/  @!P0 LDG.E R7, desc[UR8][R6.64] ;  /* 0x0000000806078981 */ /* 0x008ea8000c1e1900 */
[----:B------:R-:W3:Y:S01]  /*0170*/  @!P0 LDG.E R9, desc[UR8][R8.64] ;  /* 0x0000000808098981 */ /* 0x000ee2000c1e1900 */
[----:B------:R-:W0:Y:S01]  /*0180*/  S2UR UR6, SR_CgaCtaId ;  /* 0x00000000000679c3 */ /* 0x000e220000008800 */
[----:B------:R-:W-:Y:S01]  /*0190*/  UMOV UR4, 0x400 ;  /* 0x0000040000047882 */ /* 0x000fe20000000000 */
[C---:B------:R-:W-:Y:S01]  /*01a0*/  ISETP.GT.AND P1, PT, R0.reuse, UR10, PT ;  /* 0x0000000a00007c0c */ /* 0x040fe2000bf24270 */
[----:B------:R-:W-:Y:S01]  /*01b0*/  UIADD3 UR5, UPT, UPT, UR4, 0x1000, URZ ;  /* 0x0000100004057890 */ /* 0x000fe2000fffe0ff */
[----:B------:R-:W-:-:S04]  /*01c0*/  VIMNMX.U32 R4, PT, PT, R0, R3, PT ;  /* 0x0000000300047248 */ /* 0x000fc80003fe0000 */
[----:B------:R-:W-:Y:S01]  /*01d0*/  ISETP.LT.U32.OR P1, PT, R4, 0x2, P1 ;  /* 0x000000020400780c */ /* 0x000fe20000f21470 */
[----:B0-----:R-:W-:Y:S02]  /*01e0*/  ULEA UR4, UR6, UR4, 0x18 ;  /* 0x0000000406047291 */ /* 0x001fe4000f8ec0ff */
[----:B------:R-:W-:-:S04]  /*01f0*/  ULEA UR5, UR6, UR5, 0x18 ;  /* 0x0000000506057291 */ /* 0x000fc8000f8ec0ff */
[C---:B------:R-:W-:Y:S02]  /*0200*/  LEA R0, R12.reuse, UR4, 0x7 ;  /* 0x000000040c007c11 */ /* 0x040fe4000f8e38ff */
[----:B------:R-:W-:-:S03]  /*0210*/  LEA R10, R12, UR5, 0x7 ;  /* 0x000000050c0a7c11 */ /* 0x000fc6000f8e38ff */
[C---:B------:R-:W-:Y:S02]  /*0220*/  IMAD R4, R13.reuse, 0x4, R0 ;  /* 0x000000040d047824 */ /* 0x040fe400078e0200 */
[----:B------:R-:W-:-:S03]  /*0230*/  IMAD R10, R13, 0x4, R10 ;  /* 0x000000040d0a7824 */ /* 0x000fc600078e020a */
[----:B--2---:R0:W-:Y:S04]  /*0240*/  @!P0 STS [R4], R7 ;  /* 0x0000000704008388 */ /* 0x0041e80000000800 */
[----:B---3--:R0:W-:Y:S04]  /*0250*/  @!P0 STS [R10], R9 ;  /* 0x000000090a008388 */ /* 0x0081e80000000800 */
[----:B------:R0:W-:Y:S04]  /*0260*/  @P0 STS [R4], RZ ;  /* 0x000000ff04000388 */ /* 0x0001e80000000800 */
[----:B------:R0:W-:Y:S01]  /*0270*/  @P0 STS [R10], RZ ;  /* 0x000000ff0a000388 */ /* 0x0001e20000000800 */
[----:B------:R-:W-:Y:S06]  /*0280*/  BAR.SYNC.DEFER_BLOCKING 0x0 ;  /* 0x0000000000007b1d */ /* 0x000fec0000010000 */
[----:B------:R-:W-:Y:S05]  /*0290*/  @P1 EXIT ;  /* 0x000000000000194d */ /* 0x000fea0003800000 */
[----:B------:R-:W-:Y:S02]  /*02a0*/  ISETP.GT.AND P0, PT, R3, UR11, PT ;  /* 0x0000000b03007c0c */ /* 0x000fe4000bf04270 */
[----:B------:R-:W-:-:S04]  /*02b0*/  VIMNMX.U32 R0, PT, PT, R13, R12, !PT ;  /* 0x0000000c0d007248 */ /* 0x000fc80007fe0000 */
[----:B------:R-:W-:-:S04]  /*02c0*/  ISETP.GT.U32.OR P0, PT, R0, 0x1e, P0 ;  /* 0x0000001e0000780c */ /* 0x000fc80000704470 */
[----:B------:R-:W-:-:S04]  /*02d0*/  ISETP.EQ.OR P0, PT, R13, RZ, P0 ;  /* 0x000000ff0d00720c */ /* 0x000fc80000702670 */
[----:B------:R-:W-:-:S13]  /*02e0*/  ISETP.EQ.OR P0, PT, R12, RZ, P0 ;  /* 0x000000ff0c00720c */ /* 0x000fda0000702670 */
[----:B------:R-:W-:Y:S05]  /*02f0*/  @P0 EXIT ;  /* 0x000000000000094d */ /* 0x000fea0003800000 */
[----:B------:R-:W-:Y:S01]  /*0300*/  LDS R0, [R10+0x80] ;  /* 0x000080000a007984 */ /* 0x000fe20000000800 */
[----:B0-----:R-:W0:Y:S01]  /*0310*/  LDC.64 R6, c[0x0][0x3a0] ;  /* 0x0000e800ff067b82 */ /* 0x001e220000000a00 */
[----:B------:R-:W-:Y:S02]  /*0320*/  BSSY.RECONVERGENT B0, `(.L_x_17) ;  /* 0x0000016000007945 */ /* 0x000fe40003800200 */
[----:B------:R-:W1:Y:S04]  /*0330*/  LDS R9, [R10+-0x80] ;  /* 0xffff80000a097984 */ /* 0x000e680000000800 */
[----:B------:R-:W-:Y:S04]  /*0340*/  LDS R8, [R10+0x4] ;  /* 0x000004000a087984 */ /* 0x000fe80000000800 */
[----:B------:R-:W2:Y:S04]  /*0350*/  LDS R11, [R10+-0x4] ;  /* 0xfffffc000a0b7984 */ /* 0x000ea80000000800 */
[----:B------:R-:W3:Y:S01]  /*0360*/  LDS R4, [R4] ;  /* 0x0000000004047984 */ /* 0x000ee20000000800 */
[----:B0-----:R-:W-:-:S04]  /*0370*/  FADD R3, R7, R6 ;  /* 0x0000000607037221 */ /* 0x001fc80000000000 */
[----:B------:R-:W-:-:S04]  /*0380*/  FADD R3, R3, R3 ;  /* 0x0000000303037221 */ /* 0x000fc80000000000 */
[----:B------:R-:W0:Y:S01]  /*0390*/  MUFU.RCP R12, R3 ;  /* 0x00000003000c7308 */ /* 0x000e220000001000 */
[----:B-1----:R-:W-:Y:S01]  /*03a0*/  FADD R9, R0, R9 ;  /* 0x0000000900097221 */ /* 0x002fe20000000000 */
[----:B--2---:R-:W-:-:S03]  /*03b0*/  FADD R0, R8, R11 ;  /* 0x0000000b08007221 */ /* 0x004fc60000000000 */
[----:B---3--:R-:W-:Y:S01]  /*03c0*/  FFMA R9, R9, R7, R4 ;  /* 0x0000000709097223 */ /* 0x008fe20000000004 */
[----:B0-----:R-:W-:-:S03]  /*03d0*/  FFMA R7, -R3, R12, 1 ;  /* 0x3f80000003077423 */ /* 0x001fc6000000010c */
[----:B------:R-:W-:Y:S01]  /*03e0*/  FFMA R0, R0, R6, R9 ;  /* 0x0000000600007223 */ /* 0x000fe20000000009 */
[----:B------:R-:W-:-:S03]  /*03f0*/  FFMA R7, R12, R7, R12 ;  /* 0x000000070c077223 */ /* 0x000fc6000000000c */
[----:B------:R-:W0:Y:S01]  /*0400*/  FCHK P0, R0, R3 ;  /* 0x0000000300007302 */ /* 0x000e220000000000 */
[----:B------:R-:W-:-:S04]  /*0410*/  FFMA R4, R0, R7, RZ ;  /* 0x0000000700047223 */ /* 0x000fc800000000ff */
[----:B------:R-:W-:-:S04]  /*0420*/  FFMA R6, -R3, R4, R0 ;  /* 0x0000000403067223 */ /* 0x000fc80000000100 */
[----:B------:R-:W-:Y:S01]  /*0430*/  FFMA R9, R7, R6, R4 ;  /* 0x0000000607097223 */ /* 0x000fe20000000004 */
[----:B0-----:R-:W-:Y:S06]  /*0440*/  @!P0 BRA `(.L_x_18) ;  /* 0x00000000000c8947 */ /* 0x001fec0003800000 */
[----:B------:R-:W-:-:S07]  /*0450*/  MOV R4, 0x470 ;  /* 0x0000047000047802 */ /* 0x000fce0000000f00 */
[----:B------:R-:W-:Y:S05]  /*0460*/  CALL.REL.NOINC `($__internal_0_$__cuda_sm3x_div_rn_noftz_f32_slowpath) ;  /* 0x00000000001c7944 */ /* 0x000fea0003c00000 */
[----:B------:R-:W-:-:S07]  /*0470*/  IMAD.MOV.U32 R9, RZ, RZ, R0 ;  /* 0x000000ffff097224 */ /* 0x000fce00078e0000 */
.L_x_18:
[----:B------:R-:W-:Y:S05]  /*0480*/  BSYNC.RECONVERGENT B0 ;  /* 0x0000000000007941 */ /* 0x000fea0003800200 */
.L_x_17:
[----:B------:R-:W0:Y:S01]  /*0490*/  LDC.64 R6, c[0x0][0x390] ;  /* 0x0000e400ff067b82 */ /* 0x000e220000000a00 */
[----:B------:R-:W-:-:S04]  /*04a0*/  IMAD R3, R5, UR7, R2 ;  /* 0x0000000705037c24 */ /* 0x000fc8000f8e0202 */
[----:B0-----:R-:W-:-:S05]  /*04b0*/  IMAD.WIDE.U32 R2, R3, 0x4, R6 ;  /* 0x0000000403027825 */ /* 0x001fca00078e0006 */
[----:B------:R-:W-:Y:S01]  /*04c0*/  STG.E desc[UR8][R2.64], R9 ;  /* 0x0000000902007986 */ /* 0x000fe2000c101908 */
[----:B------:R-:W-:Y:S05]  /*04d0*/  EXIT ;  /* 0x000000000000794d */ /* 0x000fea0003800000 */
        .weak           $__internal_0_$__cuda_sm3x_div_rn_noftz_f32_slowpath
        .type           $__internal_0_$__cuda_sm3x_div_rn_noftz_f32_slowpath,@function
        .size           $__internal_0_$__cuda_sm3x_div_rn_noftz_f32_slowpath,(.L_x_45 - $__internal_0_$__cuda_sm3x_div_rn_noftz_f32_slowpath)
$__internal_0_$__cuda_sm3x_div_rn_noftz_f32_slowpath:
[--C-:B------:R-:W-:Y:S01]  /*04e0*/  SHF.R.U32.HI R7, RZ, 0x17, R3.reuse ;  /* 0x00000017ff077819 */ /* 0x100fe20000011603 */
[----:B------:R-:W-:Y:S01]  /*04f0*/  BSSY.RECONVERGENT B1, `(.L_x_19) ;  /* 0x0000064000017945 */ /* 0x000fe20003800200 */
[--C-:B------:R-:W-:Y:S01]  /*0500*/  SHF.R.U32.HI R6, RZ, 0x17, R0.reuse ;  /* 0x00000017ff067819 */ /* 0x100fe20000011600 */
[----:B------:R-:W-:Y:S01]  /*0510*/  IMAD.MOV.U32 R8, RZ, RZ, R0 ;  /* 0x000000ffff087224 */ /* 0x000fe200078e0000 */
[----:B------:R-:W-:Y:S01]  /*0520*/  LOP3.LUT R7, R7, 0xff, RZ, 0xc0, !PT ;  /* 0x000000ff07077812 */ /* 0x000fe200078ec0ff */
[----:B------:R-:W-:Y:S01]  /*0530*/  IMAD.MOV.U32 R9, RZ, RZ, R3 ;  /* 0x000000ffff097224 */ /* 0x000fe200078e0003 */
[----:B------:R-:W-:-:S03]  /*0540*/  LOP3.LUT R6, R6, 0xff, RZ, 0xc0, !PT ;  /* 0x000000ff06067812 */ /* 0x000fc600078ec0ff */
[----:B------:R-:W-:Y:S02]  /*0550*/  VIADD R12, R7, 0xffffffff ;  /* 0xffffffff070c7836 */ /* 0x000fe40000000000 */
[----:B------:R-:W-:-:S03]  /*0560*/  VIADD R11, R6, 0xffffffff ;  /* 0xffffffff060b7836 */ /* 0x000fc60000000000 */
[----:B------:R-:W-:-:S04]  /*0570*/  ISETP.GT.U32.AND P0, PT, R12, 0xfd, PT ;  /* 0x000000fd0c00780c */ /* 0x000fc80003f04070 */
[----:B------:R-:W-:-:S13]  /*0580*/  ISETP.GT.U32.OR P0, PT, R11, 0xfd, P0 ;  /* 0x000000fd0b00780c */ /* 0x000fda0000704470 */
[----:B------:R-:W-:Y:S01]  /*0590*/  @!P0 IMAD.MOV.U32 R10, RZ, RZ, RZ ;  /* 0x000000ffff0a8224 */ /* 0x000fe200078e00ff */
[----:B------:R-:W-:Y:S06]  /*05a0*/  @!P0 BRA `(.L_x_20) ;  /* 0x00000000005c8947 */ /* 0x000fec0003800000 */
[----:B------:R-:W-:Y:S02]  /*05b0*/  FSETP.GTU.FTZ.AND P0, PT, |R0|, +INF , PT ;  /* 0x7f8000000000780b */ /* 0x000fe40003f1c200 */
[----:B------:R-:W-:-:S04]  /*05c0*/  FSETP.GTU.FTZ.AND P1, PT, |R3|, +INF , PT ;  /* 0x7f8000000300780b */ /* 0x000fc80003f3c200 */
[----:B------:R-:W-:-:S13]  /*05d0*/  PLOP3.LUT P0, PT, P0, P1, PT, 0xf8, 0x8f ;  /* 0x00000000008f781c */ /* 0x000fda0000703f70 */
[----:B------:R-:W-:Y:S05]  /*05e0*/  @P0 BRA `(.L_x_21) ;  /* 0x00000004004c0947 */ /* 0x000fea0003800000 */
[----:B------:R-:W-:-:S13]  /*05f0*/  LOP3.LUT P0, RZ, R9, 0x7fffffff, R8, 0xc8, !PT ;  /* 0x7fffffff09ff7812 */ /* 0x000fda000780c808 */
[----:B------:R-:W-:Y:S05]  /*0600*/  @!P0 BRA `(.L_x_22) ;  /* 0x00000004003c8947 */ /* 0x000fea0003800000 */
[C---:B------:R-:W-:Y:S02]  /*0610*/  FSETP.NEU.FTZ.AND P2, PT, |R0|.reuse, +INF , PT ;  /* 0x7f8000000000780b */ /* 0x040fe40003f5d200 */
[----:B------:R-:W-:Y:S02]  /*0620*/  FSETP.NEU.FTZ.AND P1, PT, |R3|, +INF , PT ;  /* 0x7f8000000300780b */ /* 0x000fe40003f3d200 */
[----:B------:R-:W-:-:S11]  /*0630*/  FSETP.NEU.FTZ.AND P0, PT, |R0|, +INF , PT ;  /* 0x7f8000000000780b */ /* 0x000fd60003f1d200 */
[----:B------:R-:W-:Y:S05]  /*0640*/  @!P1 BRA !P2, `(.L_x_22) ;  /* 0x00000004002c9947 */ /* 0x000fea0005000000 */
[----:B------:R-:W-:-:S04]  /*0650*/  LOP3.LUT P2, RZ, R8, 0x7fffffff, RZ, 0xc0, !PT ;  /* 0x7fffffff08ff7812 */ /* 0x000fc8000784c0ff */
[----:B------:R-:W-:-:S13]  /*0660*/  PLOP3.LUT P1, PT, P1, P2, PT, 0x2f, 0xf2 ;  /* 0x0000000000f2781c */ /* 0x000fda0000f24577 */
[----:B------:R-:W-:Y:S05]  /*0670*/  @P1 BRA `(.L_x_23) ;  /* 0x0000000400181947 */ /* 0x000fea0003800000 */
[----:B------:R-:W-:-:S04]  /*0680*/  LOP3.LUT P1, RZ, R9, 0x7fffffff, RZ, 0xc0, !PT ;  /* 0x7fffffff09ff7812 */ /* 0x000fc8000782c0ff */
[----:B------:R-:W-:-:S13]  /*0690*/  PLOP3.LUT P0, PT, P0, P1, PT, 0x2f, 0xf2 ;  /* 0x0000000000f2781c */ /* 0x000fda0000702577 */
[----:B------:R-:W-:Y:S05]  /*06a0*/  @P0 BRA `(.L_x_24) ;  /* 0x0000000400000947 */ /* 0x000fea0003800000 */
[----:B------:R-:W-:Y:S02]  /*06b0*/  ISETP.GE.AND P0, PT, R11, RZ, PT ;  /* 0x000000ff0b00720c */ /* 0x000fe40003f06270 */
[----:B------:R-:W-:-:S11]  /*06c0*/  ISETP.GE.AND P1, PT, R12, RZ, PT ;  /* 0x000000ff0c00720c */ /* 0x000fd60003f26270 */
[----:B------:R-:W-:Y:S02]  /*06d0*/  @P0 IMAD.MOV.U32 R10, RZ, RZ, RZ ;  /* 0x000000ffff0a0224 */ /* 0x000fe400078e00ff */
[----:B------:R-:W-:Y:S01]  /*06e0*/  @!P0 FFMA R8, R0, 1.84467440737095516160e+19, RZ ;  /* 0x5f80000000088823 */ /* 0x000fe200000000ff */
[----:B------:R-:W-:Y:S02]  /*06f0*/  @!P0 IMAD.MOV.U32 R10, RZ, RZ, -0x40 ;  /* 0xffffffc0ff0a8424 */ /* 0x000fe400078e00ff */
[----:B------:R-:W-:Y:S02]  /*0700*/  @!P1 FFMA R9, R3, 1.84467440737095516160e+19, RZ ;  /* 0x5f80000003099823 */ /* 0x000fe400000000ff */
[----:B------:R-:W-:-:S07]  /*0710*/  @!P1 VIADD R10, R10, 0x40 ;  /* 0x000000400a0a9836 */ /* 0x000fce0000000000 */
.L_x_20:
[----:B------:R-:W-:Y:S01]  /*0720*/  LEA R0, R7, 0xc0800000, 0x17 ;  /* 0xc080000007007811 */ /* 0x000fe200078eb8ff */
[----:B------:R-:W-:Y:S01]  /*0730*/  VIADD R6, R6, 0xffffff81 ;  /* 0xffffff8106067836 */ /* 0x000fe20000000000 */
[----:B------:R-:W-:Y:S03]  /*0740*/  BSSY.RECONVERGENT B2, `(.L_x_25) ;  /* 0x0000035000027945 */ /* 0x000fe60003800200 */
[----:B------:R-:W-:Y:S01]  /*0750*/  IMAD.IADD R9, R9, 0x1, -R0 ;  /* 0x0000000109097824 */ /* 0x000fe200078e0a00 */
[C---:B------:R-:W-:Y:S01]  /*0760*/  IADD3 R7, PT, PT, R6.reuse, 0x7f, -R7 ;  /* 0x0000007f06077810 */ /* 0x040fe20007ffe807 */
[----:B------:R-:W-:Y:S02]  /*0770*/  IMAD R0, R6, -0x800000, R8 ;  /* 0xff80000006007824 */ /* 0x000fe400078e0208 */
[----:B------:R-:W0:Y:S01]  /*0780*/  MUFU.RCP R3, R9 ;  /* 0x0000000900037308 */ /* 0x000e220000001000 */
[----:B------:R-:W-:Y:S01]  /*0790*/  FADD.FTZ R11, -R9, -RZ ;  /* 0x800000ff090b7221 */ /* 0x000fe20000010100 */
[----:B------:R-:W-:-:S03]  /*07a0*/  IMAD.IADD R7, R7, 0x1, R10 ;  /* 0x0000000107077824 */ /* 0x000fc600078e020a */
[----:B0-----:R-:W-:-:S04]  /*07b0*/  FFMA R12, R3, R11, 1 ;  /* 0x3f800000030c7423 */ /* 0x001fc8000000000b */
[----:B------:R-:W-:-:S04]  /*07c0*/  FFMA R12, R3, R12, R3 ;  /* 0x0000000c030c7223 */ /* 0x000fc80000000003 */
[----:B------:R-:W-:-:S04]  /*07d0*/  FFMA R3, R0, R12, RZ ;  /* 0x0000000c00037223 */ /* 0x000fc800000000ff */
[----:B------:R-:W-:-:S04]  /*07e0*/  FFMA R8, R11, R3, R0 ;  /* 0x000000030b087223 */ /* 0x000fc80000000000 */
[----:B------:R-:W-:-:S04]  /*07f0*/  FFMA R13, R12, R8, R3 ;  /* 0x000000080c0d7223 */ /* 0x000fc80000000003 */
[----:B------:R-:W-:-:S04]  /*0800*/  FFMA R8, R11, R13, R0 ;  /* 0x0000000d0b087223 */ /* 0x000fc80000000000 */
[----:B------:R-:W-:-:S05]  /*0810*/  FFMA R0, R12, R8, R13 ;  /* 0x000000080c007223 */ /* 0x000fca000000000d */
[----:B------:R-:W-:-:S04]  /*0820*/  SHF.R.U32.HI R3, RZ, 0x17, R0 ;  /* 0x00000017ff037819 */ /* 0x000fc80000011600 */
[----:B------:R-:W-:-:S05]  /*0830*/  LOP3.LUT R3, R3, 0xff, RZ, 0xc0, !PT ;  /* 0x000000ff03037812 */ /* 0x000fca00078ec0ff */
[----:B------:R-:W-:-:S04]  /*0840*/  IMAD.IADD R9, R3, 0x1, R7 ;  /* 0x0000000103097824 */ /* 0x000fc800078e0207 */
[----:B------:R-:W-:-:S05]  /*0850*/  VIADD R3, R9, 0xffffffff ;  /* 0xffffffff09037836 */ /* 0x000fca0000000000 */
[----:B------:R-:W-:-:S13]  /*0860*/  ISETP.GE.U32.AND P0, PT, R3, 0xfe, PT ;  /* 0x000000fe0300780c */ /* 0x000fda0003f06070 */
[----:B------:R-:W-:Y:S05]  /*0870*/  @!P0 BRA `(.L_x_26) ;  /* 0x0000000000808947 */ /* 0x000fea0003800000 */
[----:B------:R-:W-:-:S13]  /*0880*/  ISETP.GT.AND P0, PT, R9, 0xfe, PT ;  /* 0x000000fe0900780c */ /* 0x000fda0003f04270 */
[----:B------:R-:W-:Y:S05]  /*0890*/  @P0 BRA `(.L_x_27) ;  /* 0x00000000006c0947 */ /* 0x000fea0003800000 */
[----:B------:R-:W-:-:S13]  /*08a0*/  ISETP.GE.AND P0, PT, R9, 0x1, PT ;  /* 0x000000010900780c */ /* 0x000fda0003f06270 */
[----:B------:R-:W-:Y:S05]  /*08b0*/  @P0 BRA `(.L_x_28) ;  /* 0x0000000000740947 */ /* 0x000fea0003800000 */
[----:B------:R-:W-:Y:S02]  /*08c0*/  ISETP.GE.AND P0, PT, R9, -0x18, PT ;  /* 0xffffffe80900780c */ /* 0x000fe40003f06270 */
[----:B------:R-:W-:-:S11]  /*08d0*/  LOP3.LUT R0, R0, 0x80000000, RZ, 0xc0, !PT ;  /* 0x8000000000007812 */ /* 0x000fd600078ec0ff */
[----:B------:R-:W-:Y:S05]  /*08e0*/  @!P0 BRA `(.L_x_28) ;  /* 0x0000000000688947 */ /* 0x000fea0003800000 */
[CCC-:B------:R-:W-:Y:S01]  /*08f0*/  FFMA.RZ R3, R12.reuse, R8.reuse, R13.reuse ;  /* 0x000000080c037223 */ /* 0x1c0fe2000000c00d */
[CCC-:B------:R-:W-:Y:S01]  /*0900*/  FFMA.RM R6, R12.reuse, R8.reuse, R13.reuse ;  /* 0x000000080c067223 */ /* 0x1c0fe2000000400d */
[C---:B------:R-:W-:Y:S02]  /*0910*/  ISETP.NE.AND P2, PT, R9.reuse, RZ, PT ;  /* 0x000000ff0900720c */ /* 0x040fe40003f45270 */
[----:B------:R-:W-:Y:S02]  /*0920*/  ISETP.NE.AND P1, PT, R9, RZ, PT ;  /* 0x000000ff0900720c */ /* 0x000fe40003f25270 */
[----:B------:R-:W-:Y:S01]  /*0930*/  LOP3.LUT R7, R3, 0x7fffff, RZ, 0xc0, !PT ;  /* 0x007fffff03077812 */ /* 0x000fe200078ec0ff */
[----:B------:R-:W-:Y:S01]  /*0940*/  FFMA.RP R3, R12, R8, R13 ;  /* 0x000000080c037223 */ /* 0x000fe2000000800d */
[----:B------:R-:W-:Y:S02]  /*0950*/  VIADD R8, R9, 0x20 ;  /* 0x0000002009087836 */ /* 0x000fe40000000000 */
[----:B------:R-:W-:Y:S01]  /*0960*/  LOP3.LUT R7, R7, 0x800000, RZ, 0xfc, !PT ;  /* 0x0080000007077812 */ /* 0x000fe200078efcff */
[----:B------:R-:W-:Y:S01]  /*0970*/  IMAD.MOV R9, RZ, RZ, -R9 ;  /* 0x000000ffff097224 */ /* 0x000fe200078e0a09 */
[----:B------:R-:W-:-:S02]  /*0980*/  FSETP.NEU.FTZ.AND P0, PT, R3, R6, PT ;  /* 0x000000060300720b */ /* 0x000fc40003f1d000 */
[----:B------:R-:W-:Y:S02]  /*0990*/  SHF.L.U32 R8, R7, R8, RZ ;  /* 0x0000000807087219 */ /* 0x000fe400000006ff */
[----:B------:R-:W-:Y:S02]  /*09a0*/  SEL R6, R9, RZ, P2 ;  /* 0x000000ff09067207 */ /* 0x000fe40001000000 */
[----:B------:R-:W-:Y:S02]  /*09b0*/  ISETP.NE.AND P1, PT, R8, RZ, P1 ;  /* 0x000000ff0800720c */ /* 0x000fe40000f25270 */
[----:B------:R-:W-:Y:S02]  /*09c0*/  SHF.R.U32.HI R6, RZ, R6, R7 ;  /* 0x00000006ff067219 */ /* 0x000fe40000011607 */
[----:B------:R-:W-:Y:S02]  /*09d0*/  PLOP3.LUT P0, PT, P0, P1, PT, 0xf8, 0x8f ;  /* 0x00000000008f781c */ /* 0x000fe40000703f70 */
[----:B------:R-:W-:-:S02]  /*09e0*/  SHF.R.U32.HI R8, RZ, 0x1, R6 ;  /* 0x00000001ff087819 */ /* 0x000fc40000011606 */
[----:B------:R-:W-:-:S04]  /*09f0*/  SEL R3, RZ, 0x1, !P0 ;  /* 0x00000001ff037807 */ /* 0x000fc80004000000 */
[----:B------:R-:W-:-:S04]  /*0a00*/  LOP3.LUT R3, R3, 0x1, R8, 0xf8, !PT ;  /* 0x0000000103037812 */ /* 0x000fc800078ef808 */
[----:B------:R-:W-:-:S05]  /*0a10*/  LOP3.LUT R3, R3, R6, RZ, 0xc0, !PT ;  /* 0x0000000603037212 */ /* 0x000fca00078ec0ff */
[----:B------:R-:W-:-:S05]  /*0a20*/  IMAD.IADD R3, R8, 0x1, R3 ;  /* 0x0000000108037824 */ /* 0x000fca00078e0203 */
[----:B------:R-:W-:Y:S01]  /*0a30*/  LOP3.LUT R0, R3, R0, RZ, 0xfc, !PT ;  /* 0x0000000003007212 */ /* 0x000fe200078efcff */
[----:B------:R-:W-:Y:S06]  /*0a40*/  BRA `(.L_x_28) ;  /* 0x0000000000107947 */ /* 0x000fec0003800000 */
.L_x_27:
[----:B------:R-:W-:-:S04]  /*0a50*/  LOP3.LUT R0, R0, 0x80000000, RZ, 0xc0, !PT ;  /* 0x8000000000007812 */ /* 0x000fc800078ec0ff */
[----:B------:R-:W-:Y:S01]  /*0a60*/  LOP3.LUT R0, R0, 0x7f800000, RZ, 0xfc, !PT ;  /* 0x7f80000000007812 */ /* 0x000fe200078efcff */
[----:B------:R-:W-:Y:S06]  /*0a70*/  BRA `(.L_x_28) ;  /* 0x0000000000047947 */ /* 0x000fec0003800000 */
.L_x_26:
[----:B------:R-:W-:-:S07]  /*0a80*/  IMAD R0, R7, 0x800000, R0 ;  /* 0x0080000007007824 */ /* 0x000fce00078e0200 */
.L_x_28:
[----:B------:R-:W-:Y:S05]  /*0a90*/  BSYNC.RECONVERGENT B2 ;  /* 0x0000000000027941 */ /* 0x000fea0003800200 */
.L_x_25:
[----:B------:R-:W-:Y:S05]  /*0aa0*/  BRA `(.L_x_29) ;  /* 0x0000000000207947 */ /* 0x000fea0003800000 */
.L_x_24:
[----:B------:R-:W-:-:S04]  /*0ab0*/  LOP3.LUT R0, R9, 0x80000000, R8, 0x48, !PT ;  /* 0x8000000009007812 */ /* 0x000fc800078e4808 */
[----:B------:R-:W-:Y:S01]  /*0ac0*/  LOP3.LUT R0, R0, 0x7f800000, RZ, 0xfc, !PT ;  /* 0x7f80000000007812 */ /* 0x000fe200078efcff */
[----:B------:R-:W-:Y:S06]  /*0ad0*/  BRA `(.L_x_29) ;  /* 0x0000000000147947 */ /* 0x000fec0003800000 */
.L_x_23:
[----:B------:R-:W-:Y:S01]  /*0ae0*/  LOP3.LUT R0, R9, 0x80000000, R8, 0x48, !PT ;  /* 0x8000000009007812 */ /* 0x000fe200078e4808 */
[----:B------:R-:W-:Y:S06]  /*0af0*/  BRA `(.L_x_29) ;  /* 0x00000000000c7947 */ /* 0x000fec0003800000 */
.L_x_22:
[----:B------:R-:W0:Y:S01]  /*0b00*/  MUFU.RSQ R0, -QNAN ;  /* 0xffc0000000007908 */ /* 0x000e220000001400 */
[----:B------:R-:W-:Y:S05]  /*0b10*/  BRA `(.L_x_29) ;  /* 0x0000000000047947 */ /* 0x000fea0003800000 */
.L_x_21:
[----:B------:R-:W-:-:S07]  /*0b20*/  FADD.FTZ R0, R0, R3 ;  /* 0x0000000300007221 */ /* 0x000fce0000010000 */
.L_x_29:
[----:B------:R-:W-:Y:S05]  /*0b30*/  BSYNC.RECONVERGENT B1 ;  /* 0x0000000000017941 */ /* 0x000fea0003800200 */
.L_x_19:
[----:B------:R-:W-:Y:S02]  /*0b40*/  IMAD.MOV.U32 R6, RZ, RZ, R4 ;  /* 0x000000ffff067224 */ /* 0x000fe400078e0004 */
[----:B------:R-:W-:-:S04]  /*0b50*/  IMAD.MOV.U32 R7, RZ, RZ, 0x0 ;  /* 0x00000000ff077424 */ /* 0x000fc800078e00ff */
[----:B0-----:R-:W-:Y:S05]  /*0b60*/  RET.REL.NODEC R6 `(_Z17jacobi_itrs_fixedPfS_S_iiff) ;  /* 0xfffffff406247950 */ /* 0x001fea0003c3ffff */
.L_x_30:
        /* <DEDUP_REMOVED lines=9> */
.L_x_45:


//--------------------- .text._Z11jacobi_itrsPfS_S_S_S_ii --------------------------
	.section	.text._Z11jacobi_itrsPfS_S_S_S_ii,"ax",@progbits
	.align	128
        .global         _Z11jacobi_itrsPfS_S_S_S_ii
        .type           _Z11jacobi_itrsPfS_S_S_S_ii,@function
        .size           _Z11jacobi_itrsPfS_S_S_S_ii,(.L_x_46 - _Z11jacobi_itrsPfS_S_S_S_ii)
        .other          _Z11jacobi_itrsPfS_S_S_S_ii,@"STO_CUDA_ENTRY STV_DEFAULT"
_Z11jacobi_itrsPfS_S_S_S_ii:
.text._Z11jacobi_itrsPfS_S_S_S_ii:
        /* <DEDUP_REMOVED lines=8> */
[----:B------:R-:W4:Y:S07]  /*0080*/  S2R R3, SR_TID.Y ;  /* 0x0000000000037919 */ /* 0x000f2e0000002200 */
[----:B------:R-:W3:Y:S01]  /*0090*/  LDC.64 R10, c[0x0][0x390] ;  /* 0x0000e400ff0a7b82 */ /* 0x000ee20000000a00 */
[----:B-1----:R-:W-:-:S02]  /*00a0*/  UIADD3 UR4, UPT, UPT, UR13, 0x1, URZ ;  /* 0x000000010d047890 */ /* 0x002fc4000fffe0ff */
[----:B------:R-:W-:-:S05]  /*00b0*/  UIADD3 UR8, UPT, UPT, UR12, 0x1, URZ ;  /* 0x000000010c087890 */ /* 0x000fca000fffe0ff */
[----:B------:R-:W1:Y:S01]  /*00c0*/  LDC.64 R12, c[0x0][0x398] ;  /* 0x0000e600ff0c7b82 */ /* 0x000e620000000a00 */
        /* <DEDUP_REMOVED lines=10> */
[C---:B-----5:R-:W-:Y:S02]  /*0170*/  @!P0 IMAD.WIDE.U32 R8, R17.reuse, 0x4, R8 ;  /* 0x0000000411088825 */ /* 0x060fe400078e0008 */
[----:B---3--:R0:W2:Y:S02]  /*0180*/  @!P0 LDG.E R6, desc[UR10][R6.64] ;  /* 0x0000000a06068981 */ /* 0x0080a4000c1e1900 */
[C---:B------:R-:W-:Y:S02]  /*0190*/  @!P0 IMAD.WIDE.U32 R10, R17.reuse, 0x4, R10 ;  /* 0x00000004110a8825 */ /* 0x040fe400078e000a */
[----:B------:R3:W4:Y:S02]  /*01a0*/  @!P0 LDG.E R8, desc[UR10][R8.64] ;  /* 0x0000000a08088981 */ /* 0x000724000c1e1900 */
[----:B-1----:R-:W-:Y:S02]  /*01b0*/  @!P0 IMAD.WIDE.U32 R12, R17, 0x4, R12 ;  /* 0x00000004110c8825 */ /* 0x002fe400078e000c */
[----:B------:R1:W5:Y:S04]  /*01c0*/  @!P0 LDG.E R10, desc[UR10][R10.64] ;  /* 0x0000000a0a0a8981 */ /* 0x000368000c1e1900 */
[----:B------:R1:W5:Y:S01]  /*01d0*/  @!P0 LDG.E R12, desc[UR10][R12.64] ;  /* 0x0000000a0c0c8981 */ /* 0x000362000c1e1900 */
[----:B------:R-:W0:Y:S01]  /*01e0*/  S2UR UR7, SR_CgaCtaId ;  /* 0x00000000000779c3 */ /* 0x000e220000008800 */
[----:B------:R-:W-:-:S02]  /*01f0*/  UMOV UR4, 0x400 ;  /* 0x0000040000047882 */ /* 0x000fc40000000000 */
[----:B------:R-:W-:Y:S02]  /*0200*/  UIADD3 UR5, UPT, UPT, UR4, 0x1000, URZ ;  /* 0x0000100004057890 */ /* 0x000fe4000fffe0ff */
[----:B------:R-:W-:Y:S02]  /*0210*/  UIADD3 UR6, UPT, UPT, UR4, 0x2000, URZ ;  /* 0x0000200004067890 */ /* 0x000fe4000fffe0ff */
[----:B0-----:R-:W-:Y:S02]  /*0220*/  ULEA UR9, UR7, UR4, 0x18 ;  /* 0x0000000407097291 */ /* 0x001fe4000f8ec0ff */
[----:B------:R-:W-:Y:S02]  /*0230*/  UIADD3 UR4, UPT, UPT, UR4, 0x3000, URZ ;  /* 0x0000300004047890 */ /* 0x000fe4000fffe0ff */
[----:B------:R-:W-:Y:S02]  /*0240*/  ULEA UR5, UR7, UR5, 0x18 ;  /* 0x0000000507057291 */ /* 0x000fe4000f8ec0ff */
[----:B------:R-:W-:-:S02]  /*0250*/  ULEA UR6, UR7, UR6, 0x18 ;  /* 0x0000000607067291 */ /* 0x000fc4000f8ec0ff */
[----:B------:R-:W-:Y:S01]  /*0260*/  ULEA UR4, UR7, UR4, 0x18 ;  /* 0x0000000407047291 */ /* 0x000fe2000f8ec0ff */
[C---:B------:R-:W-:Y:S02]  /*0270*/  LEA R7, R3.reuse, UR9, 0x7 ;  /* 0x0000000903077c11 */ /* 0x040fe4000f8e38ff */
[C---:B---3--:R-:W-:Y:S02]  /*0280*/  LEA R9, R3.reuse, UR5, 0x7 ;  /* 0x0000000503097c11 */ /* 0x048fe4000f8e38ff */
[C---:B-1----:R-:W-:Y:S02]  /*0290*/  LEA R11, R3.reuse, UR6, 0x7 ;  /* 0x00000006030b7c11 */ /* 0x042fe4000f8e38ff */
[----:B------:R-:W-:Y:S01]  /*02a0*/  LEA R13, R3, UR4, 0x7 ;  /* 0x00000004030d7c11 */ /* 0x000fe2000f8e38ff */
[C---:B------:R-:W-:Y:S02]  /*02b0*/  IMAD R7, R4.reuse, 0x4, R7 ;  /* 0x0000000404077824 */ /* 0x040fe400078e0207 */
[----:B------:R-:W-:-:S02]  /*02c0*/  IMAD R9, R4, 0x4, R9 ;  /* 0x0000000404097824 */ /* 0x000fc400078e0209 */
[C---:B------:R-:W-:Y:S02]  /*02d0*/  IMAD R11, R4.reuse, 0x4, R11 ;  /* 0x00000004040b7824 */ /* 0x040fe400078e020b */
[----:B------:R-:W-:Y:S01]  /*02e0*/  IMAD R13, R4, 0x4, R13 ;  /* 0x00000004040d7824 */ /* 0x000fe200078e020d */
[C---:B------:R-:W-:Y:S02]  /*02f0*/  ISETP.GT.AND P1, PT, R15.reuse, UR12, PT ;  /* 0x0000000c0f007c0c */ /* 0x040fe4000bf24270 */
[----:B------:R-:W-:-:S04]  /*0300*/  VIMNMX.U32 R15, PT, PT, R15, R0, PT ;  /* 0x000000000f0f7248 */ /* 0x000fc80003fe0000 */
[----:B------:R-:W-:Y:S01]  /*0310*/  ISETP.LT.U32.OR P1, PT, R15, 0x2, P1 ;  /* 0x000000020f00780c */ /* 0x000fe20000f21470 */
[----:B--2---:R0:W-:Y:S04]  /*0320*/  @!P0 STS [R7], R6 ;  /* 0x0000000607008388 */ /* 0x0041e80000000800 */
[----:B----4-:R0:W-:Y:S04]  /*0330*/  @!P0 STS [R9], R8 ;  /* 0x0000000809008388 */ /* 0x0101e80000000800 */
[----:B-----5:R0:W-:Y:S04]  /*0340*/  @!P0 STS [R11], R10 ;  /* 0x0000000a0b008388 */ /* 0x0201e80000000800 */
[----:B------:R0:W-:Y:S04]  /*0350*/  @!P0 STS [R13], R12 ;  /* 0x0000000c0d008388 */ /* 0x0001e80000000800 */
[----:B------:R0:W-:Y:S04]  /*0360*/  @P0 STS [R7], RZ ;  /* 0x000000ff07000388 */ /* 0x0001e80000000800 */
[----:B------:R0:W-:Y:S04]  /*0370*/  @P0 STS [R9], RZ ;  /* 0x000000ff09000388 */ /* 0x0001e80000000800 */
        /* <DEDUP_REMOVED lines=10> */
[----:B------:R-:W-:Y:S01]  /*0420*/  LDS R0, [R7] ;  /* 0x0000000007007984 */ /* 0x000fe20000000800 */
[----:B------:R-:W-:Y:S03]  /*0430*/  BSSY.RECONVERGENT B0, `(.L_x_31) ;  /* 0x0000018000007945 */ /* 0x000fe60003800200 */
[----:B0-----:R-:W0:Y:S04]  /*0440*/  LDS R9, [R9] ;  /* 0x0000000009097984 */ /* 0x001e280000000800 */
[----:B------:R-:W-:Y:S04]  /*0450*/  LDS R6, [R13+0x80] ;  /* 0x000080000d067984 */ /* 0x000fe80000000800 */
        /* <DEDUP_REMOVED lines=9> */
[----:B---3--:R-:W-:-:S04]  /*04f0*/  FFMA R9, R9, R6, R4 ;  /* 0x0000000609097223 */ /* 0x008fc80000000004 */
[----:B------:R-:W-:Y:S01]  /*0500*/  FFMA R0, R0, R8, R9 ;  /* 0x0000000800007223 */ /* 0x000fe20000000009 */
[----:B0-----:R-:W-:-:S03]  /*0510*/  FFMA R7, -R3, R10, 1 ;  /* 0x3f80000003077423 */ /* 0x001fc6000000010a */
[----:B------:R-:W0:Y:S01]  /*0520*/  FCHK P0, R0, R3 ;  /* 0x0000000300007302 */ /* 0x000e220000000000 */
[----:B------:R-:W-:-:S04]  /*0530*/  FFMA R7, R10, R7, R10 ;  /* 0x000000070a077223 */ /* 0x000fc8000000000a */
[----:B------:R-:W-:-:S04]  /*0540*/  FFMA R4, R0, R7, RZ ;  /* 0x0000000700047223 */ /* 0x000fc800000000ff */
[----:B------:R-:W-:-:S04]  /*0550*/  FFMA R6, -R3, R4, R0 ;  /* 0x0000000403067223 */ /* 0x000fc80000000100 */
[----:B------:R-:W-:Y:S01]  /*0560*/  FFMA R9, R7, R6, R4 ;  /* 0x0000000607097223 */ /* 0x000fe20000000004 */
[----:B0-----:R-:W-:Y:S06]  /*0570*/  @!P0 BRA `(.L_x_32) ;  /* 0x00000000000c8947 */ /* 0x001fec0003800000 */
[----:B------:R-:W-:-:S07]  /*0580*/  MOV R4, 0x5a0 ;  /* 0x000005a000047802 */ /* 0x000fce0000000f00 */
[----:B------:R-:W-:Y:S05]  /*0590*/  CALL.REL.NOINC `($__internal_1_$__cuda_sm3x_div_rn_noftz_f32_slowpath) ;  /* 0x00000000001c7944 */ /* 0x000fea0003c00000 */
[----:B------:R-:W-:-:S07]  /*05a0*/  IMAD.MOV.U32 R9, RZ, RZ, R0 ;  /* 0x000000ffff097224 */ /* 0x000fce00078e0000 */
.L_x_32:
[----:B------:R-:W-:Y:S05]  /*05b0*/  BSYNC.RECONVERGENT B0 ;  /* 0x0000000000007941 */ /* 0x000fea0003800200 */
.L_x_31:
[----:B------:R-:W0:Y:S01]  /*05c0*/  LDC.64 R6, c[0x0][0x3a0] ;  /* 0x0000e800ff067b82 */ /* 0x000e220000000a00 */
[----:B------:R-:W-:-:S04]  /*05d0*/  IMAD R3, R2, UR8, R5 ;  /* 0x0000000802037c24 */ /* 0x000fc8000f8e0205 */
[----:B0-----:R-:W-:-:S05]  /*05e0*/  IMAD.WIDE.U32 R2, R3, 0x4, R6 ;  /* 0x0000000403027825 */ /* 0x001fca00078e0006 */
[----:B------:R-:W-:Y:S01]  /*05f0*/  STG.E desc[UR10][R2.64], R9 ;  /* 0x0000000902007986 */ /* 0x000fe2000c10190a */
[----:B------:R-:W-:Y:S05]  /*0600*/  EXIT ;  /* 0x000000000000794d */ /* 0x000fea0003800000 */
        .weak           $__internal_1_$__cuda_sm3x_div_rn_noftz_f32_slowpath
        .type           $__internal_1_$__cuda_sm3x_div_rn_noftz_f32_slowpath,@function
        .size           $__internal_1_$__cuda_sm3x_div_rn_noftz_f32_slowpath,(.L_x_46 - $__internal_1_$__cuda_sm3x_div_rn_noftz_f32_slowpath)
$__internal_1_$__cuda_sm3x_div_rn_noftz_f32_slowpath:
        /* <DEDUP_REMOVED lines=36> */
.L_x_34:
        /* <DEDUP_REMOVED lines=51> */
.L_x_41:
[----:B------:R-:W-:-:S04]  /*0b80*/  LOP3.LUT R0, R0, 0x80000000, RZ, 0xc0, !PT ;  /* 0x8000000000007812 */ /* 0x000fc800078ec0ff */
[----:B------:R-:W-:Y:S01]  /*0b90*/  LOP3.LUT R0, R0, 0x7f800000, RZ, 0xfc, !PT ;  /* 0x7f80000000007812 */ /* 0x000fe200078efcff */
[----:B------:R-:W-:Y:S06]  /*0ba0*/  BRA `(.L_x_42) ;  /* 0x0000000000047947 */ /* 0x000fec0003800000 */
.L_x_40:
[----:B------:R-:W-:-:S07]  /*0bb0*/  IMAD R0, R7, 0x800000, R0 ;  /* 0x0080000007007824 */ /* 0x000fce00078e0200 */
.L_x_42:
[----:B------:R-:W-:Y:S05]  /*0bc0*/  BSYNC.RECONVERGENT B2 ;  /* 0x0000000000027941 */ /* 0x000fea0003800200 */
.L_x_39:
[----:B------:R-:W-:Y:S05]  /*0bd0*/  BRA `(.L_x_43) ;  /* 0x0000000000207947 */ /* 0x000fea0003800000 */
.L_x_38:
[----:B------:R-:W-:-:S04]  /*0be0*/  LOP3.LUT R0, R9, 0x80000000, R8, 0x48, !PT ;  /* 0x8000000009007812 */ /* 0x000fc800078e4808 */
[----:B------:R-:W-:Y:S01]  /*0bf0*/  LOP3.LUT R0, R0, 0x7f800000, RZ, 0xfc, !PT ;  /* 0x7f80000000007812 */ /* 0x000fe200078efcff */
[----:B------:R-:W-:Y:S06]  /*0c00*/  BRA `(.L_x_43) ;  /* 0x0000000000147947 */ /* 0x000fec0003800000 */
.L_x_37:
[----:B------:R-:W-:Y:S01]  /*0c10*/  LOP3.LUT R0, R9, 0x80000000, R8, 0x48, !PT ;  /* 0x8000000009007812 */ /* 0x000fe200078e4808 */
[----:B------:R-:W-:Y:S06]  /*0c20*/  BRA `(.L_x_43) ;  /* 0x00000000000c7947 */ /* 0x000fec0003800000 */
.L_x_36:
[----:B------:R-:W0:Y:S01]  /*0c30*/  MUFU.RSQ R0, -QNAN ;  /* 0xffc0000000007908 */ /* 0x000e220000001400 */
[----:B------:R-:W-:Y:S05]  /*0c40*/  BRA `(.L_x_43) ;  /* 0x0000000000047947 */ /* 0x000fea0003800000 */
.L_x_35:
[----:B------:R-:W-:-:S07]  /*0c50*/  FADD.FTZ R0, R0, R3 ;  /* 0x0000000300007221 */ /* 0x000fce0000010000 */
.L_x_43:
[----:B------:R-:W-:Y:S05]  /*0c60*/  BSYNC.RECONVERGENT B1 ;  /* 0x0000000000017941 */ /* 0x000fea0003800200 */
.L_x_33:
[----:B------:R-:W-:Y:S02]  /*0c70*/  IMAD.MOV.U32 R6, RZ, RZ, R4 ;  /* 0x000000ffff067224 */ /* 0x000fe400078e0004 */
[----:B------:R-:W-:-:S04]  /*0c80*/  IMAD.MOV.U32 R7, RZ, RZ, 0x0 ;  /* 0x00000000ff077424 */ /* 0x000fc800078e00ff */
[----:B0-----:R-:W-:Y:S05]  /*0c90*/  RET.REL.NODEC R6 `(_Z11jacobi_itrsPfS_S_S_S_ii) ;  /* 0xfffffff006d87950 */ /* 0x001fea0003c3ffff */
.L_x_44:
        /* <DEDUP_REMOVED lines=14> */
.L_x_46:


//--------------------- .nv.shared._Z7stencilPdS_iidd --------------------------
	.section	.nv.shared._Z7stencilPdS_iidd,"aw",@nobits
	.sectionflags	@""
	.align	8
.nv.shared._Z7stencilPdS_iidd:
	.zero		9216


//--------------------- .nv.shared.reserved.0     --------------------------
	.section	.nv.shared.reserved.0,"aw",@nobits
	.weak		__nv_reservedSMEM_offset_0_alias
	.size		__nv_reservedSMEM_offset_0_alias, 0, 64
	.other		__nv_reservedSMEM_offset_0_alias,@"STO_CUDA_RESERVED_SHARED STV_DEFAULT"
__nv_reservedSMEM_offset_0_alias:
	.zero		0
	.zero		64


//--------------------- .nv.shared._Z17jacobi_itrs_fixedPfS_S_iiff --------------------------
	.section	.nv.shared._Z17jacobi_itrs_fixedPfS_S_iiff,"aw",@nobits
	.sectionflags	@""
	.align	4
.nv.shared._Z17jacobi_itrs_fixedPfS_S_iiff:
	.zero		9216


//--------------------- .nv.shared._Z11jacobi_itrsPfS_S_S_S_ii --------------------------
	.section	.nv.shared._Z11jacobi_itrsPfS_S_S_S_ii,"aw",@nobits
	.sectionflags	@""
	.align	4
.nv.shared._Z11jacobi_itrsPfS_S_S_S_ii:
	.zero		17408


//--------------------- .nv.constant0._Z7stencilPdS_iidd --------------------------
	.section	.nv.constant0._Z7stencilPdS_iidd,"a",@progbits
	.sectionflags	@""
	.align	4
.nv.constant0._Z7stencilPdS_iidd:
	.zero		936


//--------------------- .nv.constant0._Z17jacobi_itrs_fixedPfS_S_iiff --------------------------
	.section	.nv.constant0._Z17jacobi_itrs_fixedPfS_S_iiff,"a",@progbits
	.sectionflags	@""
	.align	4
.nv.constant0._Z17jacobi_itrs_fixedPfS_S_iiff:
	.zero		936


//--------------------- .nv.constant0._Z11jacobi_itrsPfS_S_S_S_ii --------------------------
	.section	.nv.constant0._Z11jacobi_itrsPfS_S_S_S_ii,"a",@progbits
	.sectionflags	@""
	.align	4
.nv.constant0._Z11jacobi_itrsPfS_S_S_S_ii:
	.zero		944


//--------------------- SYMBOLS --------------------------

	.type		.nv.reservedSmem.offset0,@object
	.size		.nv.reservedSmem.offset0,0x4
	.type		.nv.reservedSmem.cap,@object
	.size		.nv.reservedSmem.cap,0x4
